//
// Generated by NVIDIA NVVM Compiler
//
// Compiler Build ID: CL-36424714
// Cuda compilation tools, release 13.0, V13.0.88
// Based on NVVM 20.0.0
//

.version 9.0
.target sm_100
.address_size 64

	// .globl	_Z12updateKernelPfS_S_S_S_m
.global .align 4 .b8 precalc_xorwow_matrix[102400];
.global .align 4 .b8 precalc_xorwow_offset_matrix[102400];
.global .align 4 .b8 mrg32k3aM1[2304];
.global .align 4 .b8 mrg32k3aM2[2304];
.global .align 4 .b8 mrg32k3aM1SubSeq[2016];
.global .align 4 .b8 mrg32k3aM2SubSeq[2016];
.global .align 4 .b8 mrg32k3aM1Seq[2304];
.global .align 4 .b8 mrg32k3aM2Seq[2304];
.const .align 8 .b8 __cr_lgamma_table[72];
.const .align 4 .f32 G = 0f2E92C348;

.visible .entry _Z12updateKernelPfS_S_S_S_m(
	.param .u64 .ptr .align 1 _Z12updateKernelPfS_S_S_S_m_param_0,
	.param .u64 .ptr .align 1 _Z12updateKernelPfS_S_S_S_m_param_1,
	.param .u64 .ptr .align 1 _Z12updateKernelPfS_S_S_S_m_param_2,
	.param .u64 .ptr .align 1 _Z12updateKernelPfS_S_S_S_m_param_3,
	.param .u64 .ptr .align 1 _Z12updateKernelPfS_S_S_S_m_param_4,
	.param .u64 _Z12updateKernelPfS_S_S_S_m_param_5
)
{
	.reg .pred 	%p<4>;
	.reg .b32 	%r<10>;
	.reg .b32 	%f<39>;
	.reg .b64 	%rd<28>;

	ld.param.u64 	%rd12, [_Z12updateKernelPfS_S_S_S_m_param_0];
	ld.param.u64 	%rd13, [_Z12updateKernelPfS_S_S_S_m_param_1];
	ld.param.u64 	%rd9, [_Z12updateKernelPfS_S_S_S_m_param_2];
	ld.param.u64 	%rd10, [_Z12updateKernelPfS_S_S_S_m_param_3];
	ld.param.u64 	%rd14, [_Z12updateKernelPfS_S_S_S_m_param_4];
	ld.param.u64 	%rd11, [_Z12updateKernelPfS_S_S_S_m_param_5];
	cvta.to.global.u64 	%rd1, %rd13;
	cvta.to.global.u64 	%rd2, %rd12;
	cvta.to.global.u64 	%rd3, %rd14;
	mov.u32 	%r3, %ctaid.x;
	mov.u32 	%r4, %ntid.x;
	mov.u32 	%r5, %tid.x;
	mad.lo.s32 	%r6, %r3, %r4, %r5;
	cvt.s64.s32 	%rd4, %r6;
	setp.le.u64 	%p1, %rd11, %rd4;
	@%p1 bra 	$L__BB0_6;
	shl.b64 	%rd16, %rd4, 2;
	add.s64 	%rd5, %rd2, %rd16;
	add.s64 	%rd6, %rd1, %rd16;
	mov.f32 	%f38, 0f00000000;
	mov.b32 	%r9, 0;
	mov.b64 	%rd27, 0;
	cvt.u32.u64 	%r8, %rd4;
	mov.f32 	%f37, %f38;
$L__BB0_2:
	setp.eq.s32 	%p2, %r9, %r8;
	@%p2 bra 	$L__BB0_4;
	shl.b64 	%rd17, %rd27, 2;
	add.s64 	%rd18, %rd2, %rd17;
	ld.global.f32 	%f8, [%rd18];
	ld.global.f32 	%f9, [%rd5];
	sub.f32 	%f10, %f8, %f9;
	add.s64 	%rd19, %rd1, %rd17;
	ld.global.f32 	%f11, [%rd19];
	ld.global.f32 	%f12, [%rd6];
	sub.f32 	%f13, %f11, %f12;
	mul.f32 	%f14, %f13, %f13;
	fma.rn.f32 	%f15, %f10, %f10, %f14;
	add.f32 	%f16, %f15, 0f3A83126F;
	rcp.rn.f32 	%f17, %f16;
	mul.f32 	%f18, %f10, %f17;
	add.s64 	%rd20, %rd3, %rd17;
	ld.global.f32 	%f19, [%rd20];
	fma.rn.f32 	%f37, %f19, %f18, %f37;
	mul.f32 	%f20, %f13, %f17;
	fma.rn.f32 	%f38, %f19, %f20, %f38;
$L__BB0_4:
	add.s32 	%r9, %r9, 1;
	cvt.u64.u32 	%rd27, %r9;
	setp.gt.u64 	%p3, %rd11, %rd27;
	@%p3 bra 	$L__BB0_2;
	mul.f32 	%f21, %f37, 0f2E92C348;
	add.s64 	%rd22, %rd3, %rd16;
	ld.global.f32 	%f22, [%rd22];
	cvta.to.global.u64 	%rd23, %rd9;
	add.s64 	%rd24, %rd23, %rd16;
	ld.global.f32 	%f23, [%rd24];
	fma.rn.f32 	%f24, %f21, %f22, %f23;
	st.global.f32 	[%rd24], %f24;
	mul.f32 	%f25, %f38, 0f2E92C348;
	ld.global.f32 	%f26, [%rd22];
	cvta.to.global.u64 	%rd25, %rd10;
	add.s64 	%rd26, %rd25, %rd16;
	ld.global.f32 	%f27, [%rd26];
	fma.rn.f32 	%f28, %f25, %f26, %f27;
	st.global.f32 	[%rd26], %f28;
	ld.global.f32 	%f29, [%rd24];
	ld.global.f32 	%f30, [%rd5];
	add.f32 	%f31, %f29, %f30;
	st.global.f32 	[%rd5], %f31;
	ld.global.f32 	%f32, [%rd26];
	ld.global.f32 	%f33, [%rd6];
	add.f32 	%f34, %f32, %f33;
	st.global.f32 	[%rd6], %f34;
$L__BB0_6:
	ret;

}
	// .globl	_Z16initializeBodiesPfS_S_S_S_miii
.visible .entry _Z16initializeBodiesPfS_S_S_S_miii(
	.param .u64 .ptr .align 1 _Z16initializeBodiesPfS_S_S_S_miii_param_0,
	.param .u64 .ptr .align 1 _Z16initializeBodiesPfS_S_S_S_miii_param_1,
	.param .u64 .ptr .align 1 _Z16initializeBodiesPfS_S_S_S_miii_param_2,
	.param .u64 .ptr .align 1 _Z16initializeBodiesPfS_S_S_S_miii_param_3,
	.param .u64 .ptr .align 1 _Z16initializeBodiesPfS_S_S_S_miii_param_4,
	.param .u64 _Z16initializeBodiesPfS_S_S_S_miii_param_5,
	.param .u32 _Z16initializeBodiesPfS_S_S_S_miii_param_6,
	.param .u32 _Z16initializeBodiesPfS_S_S_S_miii_param_7,
	.param .u32 _Z16initializeBodiesPfS_S_S_S_miii_param_8
)
{
	.reg .pred 	%p<8>;
	.reg .b32 	%r<133>;
	.reg .b32 	%f<38>;
	.reg .b64 	%rd<56>;
	.reg .b64 	%fd<7>;

	ld.param.u64 	%rd27, [_Z16initializeBodiesPfS_S_S_S_miii_param_0];
	ld.param.u64 	%rd28, [_Z16initializeBodiesPfS_S_S_S_miii_param_1];
	ld.param.u64 	%rd29, [_Z16initializeBodiesPfS_S_S_S_miii_param_2];
	ld.param.u64 	%rd30, [_Z16initializeBodiesPfS_S_S_S_miii_param_3];
	ld.param.u64 	%rd31, [_Z16initializeBodiesPfS_S_S_S_miii_param_4];
	ld.param.u32 	%r27, [_Z16initializeBodiesPfS_S_S_S_miii_param_6];
	ld.param.u32 	%r28, [_Z16initializeBodiesPfS_S_S_S_miii_param_7];
	ld.param.u32 	%r29, [_Z16initializeBodiesPfS_S_S_S_miii_param_8];
	cvta.to.global.u64 	%rd1, %rd29;
	cvta.to.global.u64 	%rd2, %rd30;
	cvta.to.global.u64 	%rd3, %rd31;
	cvta.to.global.u64 	%rd4, %rd28;
	cvta.to.global.u64 	%rd5, %rd27;
	mov.u32 	%r30, %ctaid.x;
	mov.u32 	%r31, %ntid.x;
	mov.u32 	%r32, %tid.x;
	mad.lo.s32 	%r33, %r30, %r31, %r32;
	setp.gt.s32 	%p1, %r33, 0;
	@%p1 bra 	$L__BB1_8;
	ld.param.u64 	%rd46, [_Z16initializeBodiesPfS_S_S_S_miii_param_5];
	xor.b32  	%r34, %r29, -1429050551;
	mul.lo.s32 	%r1, %r34, 1099087573;
	setp.gt.s32 	%p2, %r29, -1;
	selp.b32 	%r2, -644748465, -1947113066, %p2;
	add.s64 	%rd6, %rd46, -1;
	setp.eq.s64 	%p3, %rd6, 0;
	@%p3 bra 	$L__BB1_7;
	ld.param.u64 	%rd47, [_Z16initializeBodiesPfS_S_S_S_miii_param_5];
	add.s32 	%r132, %r1, 5783321;
	add.s32 	%r131, %r2, 521288629;
	xor.b32  	%r130, %r1, 362436069;
	add.s32 	%r129, %r1, 123456789;
	cvt.rn.f32.s32 	%f1, %r27;
	shr.u32 	%r35, %r27, 31;
	add.s32 	%r36, %r27, %r35;
	shr.s32 	%r37, %r36, 1;
	cvt.rn.f32.s32 	%f2, %r37;
	cvt.rn.f32.s32 	%f3, %r28;
	shr.u32 	%r38, %r28, 31;
	add.s32 	%r39, %r28, %r38;
	shr.s32 	%r40, %r39, 1;
	cvt.rn.f32.s32 	%f4, %r40;
	setp.eq.s64 	%p4, %rd47, 2;
	add.s32 	%r41, %r2, %r1;
	add.s32 	%r128, %r41, 6615241;
	mov.b64 	%rd55, 0;
	@%p4 bra 	$L__BB1_5;
	xor.b32  	%r126, %r2, 88675123;
	and.b64  	%rd55, %rd6, -2;
	add.s32 	%r42, %r2, %r1;
	add.s32 	%r122, %r42, 8789863;
	add.s64 	%rd53, %rd1, 4;
	add.s64 	%rd52, %rd2, 4;
	add.s64 	%rd51, %rd3, 4;
	add.s64 	%rd50, %rd4, 4;
	add.s64 	%rd49, %rd5, 4;
	mov.u64 	%rd54, %rd55;
$L__BB1_4:
	mov.u32 	%r128, %r122;
	shr.u32 	%r43, %r129, 2;
	xor.b32  	%r44, %r43, %r129;
	shl.b32 	%r45, %r132, 4;
	shl.b32 	%r46, %r44, 1;
	xor.b32  	%r47, %r45, %r46;
	xor.b32  	%r48, %r47, %r132;
	xor.b32  	%r49, %r48, %r44;
	add.s32 	%r50, %r128, %r49;
	add.s32 	%r51, %r50, -1812185;
	cvt.rn.f32.u32 	%f5, %r51;
	fma.rn.f32 	%f6, %f5, 0f2F800000, 0f2F000000;
	mul.f32 	%f7, %f6, %f1;
	sub.f32 	%f8, %f7, %f2;
	st.global.f32 	[%rd49+-4], %f8;
	shr.u32 	%r52, %r130, 2;
	xor.b32  	%r53, %r52, %r130;
	shl.b32 	%r54, %r49, 4;
	shl.b32 	%r55, %r53, 1;
	xor.b32  	%r56, %r55, %r54;
	xor.b32  	%r57, %r56, %r53;
	xor.b32  	%r129, %r57, %r49;
	add.s32 	%r58, %r128, %r129;
	add.s32 	%r59, %r58, -1449748;
	cvt.rn.f32.u32 	%f9, %r59;
	fma.rn.f32 	%f10, %f9, 0f2F800000, 0f2F000000;
	mul.f32 	%f11, %f10, %f3;
	sub.f32 	%f12, %f11, %f4;
	st.global.f32 	[%rd50+-4], %f12;
	shr.u32 	%r60, %r131, 2;
	xor.b32  	%r61, %r60, %r131;
	shl.b32 	%r62, %r129, 4;
	shl.b32 	%r63, %r61, 1;
	xor.b32  	%r64, %r63, %r62;
	xor.b32  	%r65, %r64, %r61;
	xor.b32  	%r130, %r65, %r129;
	add.s32 	%r66, %r128, %r130;
	add.s32 	%r67, %r66, -1087311;
	cvt.rn.f32.u32 	%f13, %r67;
	fma.rn.f32 	%f14, %f13, 0f2F800000, 0f2F000000;
	cvt.f64.f32 	%fd1, %f14;
	fma.rn.f64 	%fd2, %fd1, 0d40C3880000000000, 0d40C3880000000000;
	cvt.rn.f32.f64 	%f15, %fd2;
	st.global.f32 	[%rd51+-4], %f15;
	mov.b32 	%r68, 0;
	st.global.u32 	[%rd52+-4], %r68;
	st.global.u32 	[%rd53+-4], %r68;
	shr.u32 	%r69, %r126, 2;
	xor.b32  	%r70, %r69, %r126;
	shl.b32 	%r71, %r130, 4;
	shl.b32 	%r72, %r70, 1;
	xor.b32  	%r73, %r71, %r72;
	xor.b32  	%r74, %r73, %r130;
	xor.b32  	%r131, %r74, %r70;
	add.s32 	%r75, %r128, %r131;
	add.s32 	%r76, %r75, -724874;
	cvt.rn.f32.u32 	%f16, %r76;
	fma.rn.f32 	%f17, %f16, 0f2F800000, 0f2F000000;
	mul.f32 	%f18, %f17, %f1;
	sub.f32 	%f19, %f18, %f2;
	st.global.f32 	[%rd49], %f19;
	shr.u32 	%r77, %r132, 2;
	xor.b32  	%r78, %r77, %r132;
	shl.b32 	%r79, %r131, 4;
	shl.b32 	%r80, %r78, 1;
	xor.b32  	%r81, %r80, %r79;
	xor.b32  	%r82, %r81, %r78;
	xor.b32  	%r126, %r82, %r131;
	add.s32 	%r83, %r128, %r126;
	add.s32 	%r84, %r83, -362437;
	cvt.rn.f32.u32 	%f20, %r84;
	fma.rn.f32 	%f21, %f20, 0f2F800000, 0f2F000000;
	mul.f32 	%f22, %f21, %f3;
	sub.f32 	%f23, %f22, %f4;
	st.global.f32 	[%rd50], %f23;
	shr.u32 	%r85, %r49, 2;
	xor.b32  	%r86, %r85, %r49;
	shl.b32 	%r87, %r126, 4;
	shl.b32 	%r88, %r86, 1;
	xor.b32  	%r89, %r88, %r87;
	xor.b32  	%r90, %r89, %r86;
	xor.b32  	%r132, %r90, %r126;
	add.s32 	%r91, %r128, %r132;
	cvt.rn.f32.u32 	%f24, %r91;
	fma.rn.f32 	%f25, %f24, 0f2F800000, 0f2F000000;
	cvt.f64.f32 	%fd3, %f25;
	fma.rn.f64 	%fd4, %fd3, 0d40C3880000000000, 0d40C3880000000000;
	cvt.rn.f32.f64 	%f26, %fd4;
	st.global.f32 	[%rd51], %f26;
	st.global.u32 	[%rd52], %r68;
	st.global.u32 	[%rd53], %r68;
	add.s64 	%rd54, %rd54, -2;
	add.s32 	%r122, %r128, 2174622;
	add.s64 	%rd53, %rd53, 8;
	add.s64 	%rd52, %rd52, 8;
	add.s64 	%rd51, %rd51, 8;
	add.s64 	%rd50, %rd50, 8;
	add.s64 	%rd49, %rd49, 8;
	setp.ne.s64 	%p5, %rd54, 0;
	@%p5 bra 	$L__BB1_4;
$L__BB1_5:
	and.b64  	%rd33, %rd6, 1;
	setp.eq.b64 	%p6, %rd33, 1;
	not.pred 	%p7, %p6;
	@%p7 bra 	$L__BB1_7;
	shr.u32 	%r92, %r129, 2;
	xor.b32  	%r93, %r92, %r129;
	shl.b32 	%r94, %r132, 4;
	shl.b32 	%r95, %r93, 1;
	xor.b32  	%r96, %r94, %r95;
	xor.b32  	%r97, %r96, %r132;
	xor.b32  	%r98, %r97, %r93;
	add.s32 	%r99, %r128, %r98;
	add.s32 	%r100, %r99, 362437;
	cvt.rn.f32.u32 	%f27, %r100;
	fma.rn.f32 	%f28, %f27, 0f2F800000, 0f2F000000;
	mul.f32 	%f29, %f28, %f1;
	sub.f32 	%f30, %f29, %f2;
	shl.b64 	%rd34, %rd55, 2;
	add.s64 	%rd35, %rd5, %rd34;
	st.global.f32 	[%rd35], %f30;
	shr.u32 	%r101, %r130, 2;
	xor.b32  	%r102, %r101, %r130;
	shl.b32 	%r103, %r98, 4;
	shl.b32 	%r104, %r102, 1;
	xor.b32  	%r105, %r104, %r103;
	xor.b32  	%r106, %r105, %r102;
	xor.b32  	%r107, %r106, %r98;
	add.s32 	%r108, %r128, %r107;
	add.s32 	%r109, %r108, 724874;
	cvt.rn.f32.u32 	%f31, %r109;
	fma.rn.f32 	%f32, %f31, 0f2F800000, 0f2F000000;
	mul.f32 	%f33, %f32, %f3;
	sub.f32 	%f34, %f33, %f4;
	add.s64 	%rd36, %rd4, %rd34;
	st.global.f32 	[%rd36], %f34;
	shr.u32 	%r110, %r131, 2;
	xor.b32  	%r111, %r110, %r131;
	shl.b32 	%r112, %r107, 4;
	shl.b32 	%r113, %r111, 1;
	xor.b32  	%r114, %r113, %r112;
	xor.b32  	%r115, %r114, %r111;
	xor.b32  	%r116, %r115, %r107;
	add.s32 	%r117, %r128, %r116;
	add.s32 	%r118, %r117, 1087311;
	cvt.rn.f32.u32 	%f35, %r118;
	fma.rn.f32 	%f36, %f35, 0f2F800000, 0f2F000000;
	cvt.f64.f32 	%fd5, %f36;
	fma.rn.f64 	%fd6, %fd5, 0d40C3880000000000, 0d40C3880000000000;
	cvt.rn.f32.f64 	%f37, %fd6;
	add.s64 	%rd37, %rd3, %rd34;
	st.global.f32 	[%rd37], %f37;
	add.s64 	%rd38, %rd2, %rd34;
	mov.b32 	%r119, 0;
	st.global.u32 	[%rd38], %r119;
	add.s64 	%rd39, %rd1, %rd34;
	st.global.u32 	[%rd39], %r119;
$L__BB1_7:
	ld.param.u64 	%rd48, [_Z16initializeBodiesPfS_S_S_S_miii_param_5];
	shl.b64 	%rd40, %rd48, 2;
	add.s64 	%rd41, %rd5, %rd40;
	mov.b32 	%r120, 0;
	st.global.u32 	[%rd41+-4], %r120;
	add.s64 	%rd42, %rd4, %rd40;
	st.global.u32 	[%rd42+-4], %r120;
	add.s64 	%rd43, %rd3, %rd40;
	mov.b32 	%r121, 1203982336;
	st.global.u32 	[%rd43+-4], %r121;
	add.s64 	%rd44, %rd2, %rd40;
	st.global.u32 	[%rd44+-4], %r120;
	add.s64 	%rd45, %rd1, %rd40;
	st.global.u32 	[%rd45+-4], %r120;
$L__BB1_8:
	ret;

}


// ===== COMPILED SASS (sm_100) =====

	.target	sm_100

	.elftype	@"ET_EXEC"


//--------------------- .note.nv.tkinfo           --------------------------
	.section	.note.nv.tkinfo,"",@"SHT_NOTE"
	.sectionflags	@"SHF_NOTE_NV_TKINFO"
	.tkinfo
        /*0018*/ 	.word	0x00000002
        /*0030*/ 	.string	""
        /*0030*/ 	.string	"ptxas"
        /*0030*/ 	.string	"Cuda compilation tools, release 13.0, V13.0.88"
        /*0030*/ 	.string	"Build cuda_13.0.r13.0/compiler.36424714_0"
        /*0030*/ 	.string	"-arch sm_100 -m 64 "



//--------------------- .note.nv.cuinfo           --------------------------
	.section	.note.nv.cuinfo,"",@"SHT_NOTE"
	.sectionflags	@"SHF_NOTE_NV_CUINFO"
        /*0018*/ 	.short	0x0002
        /*001a*/ 	.short	0x0064
        /*001c*/ 	.short	0x0082
	.zero		2


//--------------------- .nv.info                  --------------------------
	.section	.nv.info,"",@"SHT_CUDA_INFO"
	.align	4


	//----- nvinfo : EIATTR_REGCOUNT
	.align		4
        /*0000*/ 	.byte	0x04, 0x2f
        /*0002*/ 	.short	(.L_11 - .L_10)
	.align		4
.L_10:
        /*0004*/ 	.word	index@(_Z12updateKernelPfS_S_S_S_m)
        /*0008*/ 	.word	0x0000001b


	//----- nvinfo : EIATTR_FRAME_SIZE
	.align		4
.L_11:
        /*000c*/ 	.byte	0x04, 0x11
        /*000e*/ 	.short	(.L_13 - .L_12)
	.align		4
.L_12:
        /*0010*/ 	.word	index@($__internal_0_$__cuda_sm20_rcp_rn_f32_slowpath)
        /*0014*/ 	.word	0x00000000


	//----- nvinfo : EIATTR_FRAME_SIZE
	.align		4
.L_13:
        /*0018*/ 	.byte	0x04, 0x11
        /*001a*/ 	.short	(.L_15 - .L_14)
	.align		4
.L_14:
        /*001c*/ 	.word	index@(_Z12updateKernelPfS_S_S_S_m)
        /*0020*/ 	.word	0x00000000


	//----- nvinfo : EIATTR_REGCOUNT
	.align		4
.L_15:
        /*0024*/ 	.byte	0x04, 0x2f
        /*0026*/ 	.short	(.L_17 - .L_16)
	.align		4
.L_16:
        /*0028*/ 	.word	index@(_Z16initializeBodiesPfS_S_S_S_miii)
        /*002c*/ 	.word	0x00000020


	//----- nvinfo : EIATTR_FRAME_SIZE
	.align		4
.L_17:
        /*0030*/ 	.byte	0x04, 0x11
        /*0032*/ 	.short	(.L_19 - .L_18)
	.align		4
.L_18:
        /*0034*/ 	.word	index@(_Z16initializeBodiesPfS_S_S_S_miii)
        /*0038*/ 	.word	0x00000000


	//----- nvinfo : EIATTR_MIN_STACK_SIZE
	.align		4
.L_19:
        /*003c*/ 	.byte	0x04, 0x12
        /*003e*/ 	.short	(.L_21 - .L_20)
	.align		4
.L_20:
        /*0040*/ 	.word	index@(_Z16initializeBodiesPfS_S_S_S_miii)
        /*0044*/ 	.word	0x00000000


	//----- nvinfo : EIATTR_MIN_STACK_SIZE
	.align		4
.L_21:
        /*0048*/ 	.byte	0x04, 0x12
        /*004a*/ 	.short	(.L_23 - .L_22)
	.align		4
.L_22:
        /*004c*/ 	.word	index@(_Z12updateKernelPfS_S_S_S_m)
        /*0050*/ 	.word	0x00000000
.L_23:


//--------------------- .nv.compat                --------------------------
	.section	.nv.compat,"",@"SHT_CUDA_COMPAT_INFO"
	.align	4
        /*0000*/ 	.byte	0x02, 0x09, 0x00, 0x00, 0x02, 0x02, 0x01, 0x00, 0x02, 0x05, 0x05, 0x00, 0x03, 0x07, 0x01, 0x01
        /*0010*/ 	.byte	0x02, 0x03, 0x00, 0x00, 0x02, 0x06, 0x01, 0x00, 0x04, 0x0b, 0x08, 0x00, 0x01, 0x00, 0x00, 0x00
        /*0020*/ 	.byte	0x00, 0x00, 0x00, 0x00


//--------------------- .nv.info._Z16initializeBodiesPfS_S_S_S_miii --------------------------
	.section	.nv.info._Z16initializeBodiesPfS_S_S_S_miii,"",@"SHT_CUDA_INFO"
	.sectionflags	@""
	.align	4


	//----- nvinfo : EIATTR_CUDA_API_VERSION
	.align		4
        /*0000*/ 	.byte	0x04, 0x37
        /*0002*/ 	.short	(.L_25 - .L_24)
.L_24:
        /*0004*/ 	.word	0x00000082


	//----- nvinfo : EIATTR_KPARAM_INFO
	.align		4
.L_25:
        /*0008*/ 	.byte	0x04, 0x17
        /*000a*/ 	.short	(.L_27 - .L_26)
.L_26:
        /*000c*/ 	.word	0x00000000
        /*0010*/ 	.short	0x0008
        /*0012*/ 	.short	0x0038
        /*0014*/ 	.byte	0x00, 0xf0, 0x11, 0x00


	//----- nvinfo : EIATTR_KPARAM_INFO
	.align		4
.L_27:
        /*0018*/ 	.byte	0x04, 0x17
        /*001a*/ 	.short	(.L_29 - .L_28)
.L_28:
        /*001c*/ 	.word	0x00000000
        /*0020*/ 	.short	0x0007
        /*0022*/ 	.short	0x0034
        /*0024*/ 	.byte	0x00, 0xf0, 0x11, 0x00


	//----- nvinfo : EIATTR_KPARAM_INFO
	.align		4
.L_29:
        /*0028*/ 	.byte	0x04, 0x17
        /*002a*/ 	.short	(.L_31 - .L_30)
.L_30:
        /*002c*/ 	.word	0x00000000
        /*0030*/ 	.short	0x0006
        /*0032*/ 	.short	0x0030
        /*0034*/ 	.byte	0x00, 0xf0, 0x11, 0x00


	//----- nvinfo : EIATTR_KPARAM_INFO
	.align		4
.L_31:
        /*0038*/ 	.byte	0x04, 0x17
        /*003a*/ 	.short	(.L_33 - .L_32)
.L_32:
        /*003c*/ 	.word	0x00000000
        /*0040*/ 	.short	0x0005
        /*0042*/ 	.short	0x0028
        /*0044*/ 	.byte	0x00, 0xf0, 0x21, 0x00


	//----- nvinfo : EIATTR_KPARAM_INFO
	.align		4
.L_33:
        /*0048*/ 	.byte	0x04, 0x17
        /*004a*/ 	.short	(.L_35 - .L_34)
.L_34:
        /*004c*/ 	.word	0x00000000
        /*0050*/ 	.short	0x0004
        /*0052*/ 	.short	0x0020
        /*0054*/ 	.byte	0x00, 0xf5, 0x21, 0x00


	//----- nvinfo : EIATTR_KPARAM_INFO
	.align		4
.L_35:
        /*0058*/ 	.byte	0x04, 0x17
        /*005a*/ 	.short	(.L_37 - .L_36)
.L_36:
        /*005c*/ 	.word	0x00000000
        /*0060*/ 	.short	0x0003
        /*0062*/ 	.short	0x0018
        /*0064*/ 	.byte	0x00, 0xf5, 0x21, 0x00


	//----- nvinfo : EIATTR_KPARAM_INFO
	.align		4
.L_37:
        /*0068*/ 	.byte	0x04, 0x17
        /*006a*/ 	.short	(.L_39 - .L_38)
.L_38:
        /*006c*/ 	.word	0x00000000
        /*0070*/ 	.short	0x0002
        /*0072*/ 	.short	0x0010
        /*0074*/ 	.byte	0x00, 0xf5, 0x21, 0x00


	//----- nvinfo : EIATTR_KPARAM_INFO
	.align		4
.L_39:
        /*0078*/ 	.byte	0x04, 0x17
        /*007a*/ 	.short	(.L_41 - .L_40)
.L_40:
        /*007c*/ 	.word	0x00000000
        /*0080*/ 	.short	0x0001
        /*0082*/ 	.short	0x0008
        /*0084*/ 	.byte	0x00, 0xf5, 0x21, 0x00


	//----- nvinfo : EIATTR_KPARAM_INFO
	.align		4
.L_41:
        /*0088*/ 	.byte	0x04, 0x17
        /*008a*/ 	.short	(.L_43 - .L_42)
.L_42:
        /*008c*/ 	.word	0x00000000
        /*0090*/ 	.short	0x0000
        /*0092*/ 	.short	0x0000
        /*0094*/ 	.byte	0x00, 0xf5, 0x21, 0x00


	//----- nvinfo : EIATTR_SPARSE_MMA_MASK
	.align		4
.L_43:
        /*0098*/ 	.byte	0x03, 0x50
        /*009a*/ 	.short	0x0000


	//----- nvinfo : EIATTR_MAXREG_COUNT
	.align		4
        /*009c*/ 	.byte	0x03, 0x1b
        /*009e*/ 	.short	0x00ff


	//----- nvinfo : EIATTR_MERCURY_ISA_VERSION
	.align		4
        /*00a0*/ 	.byte	0x03, 0x5f
        /*00a2*/ 	.short	0x0101


	//----- nvinfo : EIATTR_VRC_CTA_INIT_COUNT
	.align		4
        /*00a4*/ 	.byte	0x02, 0x4a
	.zero		1
	.zero		1


	//----- nvinfo : EIATTR_EXIT_INSTR_OFFSETS
	.align		4
        /*00a8*/ 	.byte	0x04, 0x1c
        /*00aa*/ 	.short	(.L_45 - .L_44)


	//   ....[0]....
.L_44:
        /*00ac*/ 	.word	0x00000060


	//   ....[1]....
        /*00b0*/ 	.word	0x000010e0


	//----- nvinfo : EIATTR_CBANK_PARAM_SIZE
	.align		4
.L_45:
        /*00b4*/ 	.byte	0x03, 0x19
        /*00b6*/ 	.short	0x003c


	//----- nvinfo : EIATTR_PARAM_CBANK
	.align		4
        /*00b8*/ 	.byte	0x04, 0x0a
        /*00ba*/ 	.short	(.L_47 - .L_46)
	.align		4
.L_46:
        /*00bc*/ 	.word	index@(.nv.constant0._Z16initializeBodiesPfS_S_S_S_miii)
        /*00c0*/ 	.short	0x0380
        /*00c2*/ 	.short	0x003c


	//----- nvinfo : EIATTR_SW_WAR
	.align		4
.L_47:
        /*00c4*/ 	.byte	0x04, 0x36
        /*00c6*/ 	.short	(.L_49 - .L_48)
.L_48:
        /*00c8*/ 	.word	0x00000008
.L_49:


//--------------------- .nv.info._Z12updateKernelPfS_S_S_S_m --------------------------
	.section	.nv.info._Z12updateKernelPfS_S_S_S_m,"",@"SHT_CUDA_INFO"
	.sectionflags	@""
	.align	4


	//----- nvinfo : EIATTR_CUDA_API_VERSION
	.align		4
        /*0000*/ 	.byte	0x04, 0x37
        /*0002*/ 	.short	(.L_51 - .L_50)
.L_50:
        /*0004*/ 	.word	0x00000082


	//----- nvinfo : EIATTR_KPARAM_INFO
	.align		4
.L_51:
        /*0008*/ 	.byte	0x04, 0x17
        /*000a*/ 	.short	(.L_53 - .L_52)
.L_52:
        /*000c*/ 	.word	0x00000000
        /*0010*/ 	.short	0x0005
        /*0012*/ 	.short	0x0028
        /*0014*/ 	.byte	0x00, 0xf0, 0x21, 0x00


	//----- nvinfo : EIATTR_KPARAM_INFO
	.align		4
.L_53:
        /*0018*/ 	.byte	0x04, 0x17
        /*001a*/ 	.short	(.L_55 - .L_54)
.L_54:
        /*001c*/ 	.word	0x00000000
        /*0020*/ 	.short	0x0004
        /*0022*/ 	.short	0x0020
        /*0024*/ 	.byte	0x00, 0xf5, 0x21, 0x00


	//----- nvinfo : EIATTR_KPARAM_INFO
	.align		4
.L_55:
        /*0028*/ 	.byte	0x04, 0x17
        /*002a*/ 	.short	(.L_57 - .L_56)
.L_56:
        /*002c*/ 	.word	0x00000000
        /*0030*/ 	.short	0x0003
        /*0032*/ 	.short	0x0018
        /*0034*/ 	.byte	0x00, 0xf5, 0x21, 0x00


	//----- nvinfo : EIATTR_KPARAM_INFO
	.align		4
.L_57:
        /*0038*/ 	.byte	0x04, 0x17
        /*003a*/ 	.short	(.L_59 - .L_58)
.L_58:
        /*003c*/ 	.word	0x00000000
        /*0040*/ 	.short	0x0002
        /*0042*/ 	.short	0x0010
        /*0044*/ 	.byte	0x00, 0xf5, 0x21, 0x00


	//----- nvinfo : EIATTR_KPARAM_INFO
	.align		4
.L_59:
        /*0048*/ 	.byte	0x04, 0x17
        /*004a*/ 	.short	(.L_61 - .L_60)
.L_60:
        /*004c*/ 	.word	0x00000000
        /*0050*/ 	.short	0x0001
        /*0052*/ 	.short	0x0008
        /*0054*/ 	.byte	0x00, 0xf5, 0x21, 0x00


	//----- nvinfo : EIATTR_KPARAM_INFO
	.align		4
.L_61:
        /*0058*/ 	.byte	0x04, 0x17
        /*005a*/ 	.short	(.L_63 - .L_62)
.L_62:
        /*005c*/ 	.word	0x00000000
        /*0060*/ 	.short	0x0000
        /*0062*/ 	.short	0x0000
        /*0064*/ 	.byte	0x00, 0xf5, 0x21, 0x00


	//----- nvinfo : EIATTR_SPARSE_MMA_MASK
	.align		4
.L_63:
        /*0068*/ 	.byte	0x03, 0x50
        /*006a*/ 	.short	0x0000


	//----- nvinfo : EIATTR_MAXREG_COUNT
	.align		4
        /*006c*/ 	.byte	0x03, 0x1b
        /*006e*/ 	.short	0x00ff


	//----- nvinfo : EIATTR_MERCURY_ISA_VERSION
	.align		4
        /*0070*/ 	.byte	0x03, 0x5f
        /*0072*/ 	.short	0x0101


	//----- nvinfo : EIATTR_VRC_CTA_INIT_COUNT
	.align		4
        /*0074*/ 	.byte	0x02, 0x4a
	.zero		1
	.zero		1


	//----- nvinfo : EIATTR_EXIT_INSTR_OFFSETS
	.align		4
        /*0078*/ 	.byte	0x04, 0x1c
        /*007a*/ 	.short	(.L_65 - .L_64)


	//   ....[0]....
.L_64:
        /*007c*/ 	.word	0x00000090


	//   ....[1]....
        /*0080*/ 	.word	0x000005f0


	//----- nvinfo : EIATTR_CRS_STACK_SIZE
	.align		4
.L_65:
        /*0084*/ 	.byte	0x04, 0x1e
        /*0086*/ 	.short	(.L_67 - .L_66)
.L_66:
        /*0088*/ 	.word	0x00000000


	//----- nvinfo : EIATTR_CBANK_PARAM_SIZE
	.align		4
.L_67:
        /*008c*/ 	.byte	0x03, 0x19
        /*008e*/ 	.short	0x0030


	//----- nvinfo : EIATTR_PARAM_CBANK
	.align		4
        /*0090*/ 	.byte	0x04, 0x0a
        /*0092*/ 	.short	(.L_69 - .L_68)
	.align		4
.L_68:
        /*0094*/ 	.word	index@(.nv.constant0._Z12updateKernelPfS_S_S_S_m)
        /*0098*/ 	.short	0x0380
        /*009a*/ 	.short	0x0030


	//----- nvinfo : EIATTR_SW_WAR
	.align		4
.L_69:
        /*009c*/ 	.byte	0x04, 0x36
        /*009e*/ 	.short	(.L_71 - .L_70)
.L_70:
        /*00a0*/ 	.word	0x00000008
.L_71:


//--------------------- .nv.callgraph             --------------------------
	.section	.nv.callgraph,"",@"SHT_CUDA_CALLGRAPH"
	.align	4
	.sectionentsize	8
	.align		4
        /*0000*/ 	.word	0x00000000
	.align		4
        /*0004*/ 	.word	0xffffffff
	.align		4
        /*0008*/ 	.word	0x00000000
	.align		4
        /*000c*/ 	.word	0xfffffffe
	.align		4
        /*0010*/ 	.word	0x00000000
	.align		4
        /*0014*/ 	.word	0xfffffffd
	.align		4
        /*0018*/ 	.word	0x00000000
	.align		4
        /*001c*/ 	.word	0xfffffffc


//--------------------- .nv.constant4             --------------------------
	.section	.nv.constant4,"a",@progbits
	.align	8
	.align		8
.nv.constant4:
        /*0000*/ 	.dword	precalc_xorwow_matrix
	.align		8
        /*0008*/ 	.dword	precalc_xorwow_offset_matrix
	.align		8
        /*0010*/ 	.dword	mrg32k3aM1
	.align		8
        /*0018*/ 	.dword	mrg32k3aM2
	.align		8
        /*0020*/ 	.dword	mrg32k3aM1SubSeq
	.align		8
        /*0028*/ 	.dword	mrg32k3aM2SubSeq
	.align		8
        /*0030*/ 	.dword	mrg32k3aM1Seq
	.align		8
        /*0038*/ 	.dword	mrg32k3aM2Seq


//--------------------- .nv.constant3             --------------------------
	.section	.nv.constant3,"a",@progbits
	.align	8
.nv.constant3:
	.type		__cr_lgamma_table,@object
	.size		__cr_lgamma_table,(G - __cr_lgamma_table)
__cr_lgamma_table:
        /*0000*/ 	.byte	0x00, 0x00, 0x00, 0x00, 0x00, 0x00, 0x00, 0x00, 0x00, 0x00, 0x00, 0x00, 0x00, 0x00, 0x00, 0x00
        /*0010*/ 	.byte	0xef, 0x39, 0xfa, 0xfe, 0x42, 0x2e, 0xe6, 0x3f, 0x02, 0x20, 0x2a, 0xfa, 0x0b, 0xab, 0xfc, 0x3f
        /*0020*/ 	.byte	0xf9, 0x2c, 0x92, 0x7c, 0xa7, 0x6c, 0x09, 0x40, 0xc9, 0x79, 0x44, 0x3c, 0x64, 0x26, 0x13, 0x40
        /*0030*/ 	.byte	0xca, 0x01, 0xcf, 0x3a, 0x27, 0x51, 0x1a, 0x40, 0x30, 0xcc, 0x2d, 0xf3, 0xe1, 0x0c, 0x21, 0x40
        /*0040*/ 	.byte	0x0d, 0xb7, 0xfc, 0x82, 0x8e, 0x35, 0x25, 0x40
	.type		G,@object
	.size		G,(.L_9 - G)
G:
        /*0048*/ 	.byte	0x48, 0xc3, 0x92, 0x2e
.L_9:


//--------------------- .text._Z16initializeBodiesPfS_S_S_S_miii --------------------------
	.section	.text._Z16initializeBodiesPfS_S_S_S_miii,"ax",@progbits
	.align	128
        .global         _Z16initializeBodiesPfS_S_S_S_miii
        .type           _Z16initializeBodiesPfS_S_S_S_miii,@function
        .size           _Z16initializeBodiesPfS_S_S_S_miii,(.L_x_16 - _Z16initializeBodiesPfS_S_S_S_miii)
        .other          _Z16initializeBodiesPfS_S_S_S_miii,@"STO_CUDA_ENTRY STV_DEFAULT"
_Z16initializeBodiesPfS_S_S_S_miii:
.text._Z16initializeBodiesPfS_S_S_S_miii:
[----:B------:R-:W-:Y:S01]  /*0000*/  LDC R1, c[0x0][0x37c] ;  /* 0x0000df00ff017b82 */ /* 0x000fe20000000800 */
[----:B------:R-:W0:Y:S07]  /*0010*/  S2R R3, SR_TID.X ;  /* 0x0000000000037919 */ /* 0x000e2e0000002100 */
[----:B------:R-:W0:Y:S08]  /*0020*/  S2UR UR4, SR_CTAID.X ;  /* 0x00000000000479c3 */ /* 0x000e300000002500 */
[----:B------:R-:W0:Y:S02]  /*0030*/  LDC R0, c[0x0][0x360] ;  /* 0x0000d800ff007b82 */ /* 0x000e240000000800 */
[----:B0-----:R-:W-:-:S05]  /*0040*/  IMAD R0, R0, UR4, R3 ;  /* 0x0000000400007c24 */ /* 0x001fca000f8e0203 */
[----:B------:R-:W-:-:S13]  /*0050*/  ISETP.GT.AND P0, PT, R0, RZ, PT ;  /* 0x000000ff0000720c */ /* 0x000fda0003f04270 */
[----:B------:R-:W-:Y:S05]  /*0060*/  @P0 EXIT ;  /* 0x000000000000094d */ /* 0x000fea0003800000 */
[----:B------:R-:W0:Y:S01]  /*0070*/  LDCU.64 UR6, c[0x0][0x3a8] ;  /* 0x00007500ff0677ac */ /* 0x000e220008000a00 */
[----:B------:R-:W1:Y:S01]  /*0080*/  LDCU UR4, c[0x0][0x3b8] ;  /* 0x00007700ff0477ac */ /* 0x000e620008000800 */
[----:B------:R-:W-:Y:S01]  /*0090*/  UMOV UR17, 0xd991eb4f ;  /* 0xd991eb4f00117882 */ /* 0x000fe20000000000 */
[----:B------:R-:W2:Y:S01]  /*00a0*/  LDCU.64 UR20, c[0x0][0x358] ;  /* 0x00006b00ff1477ac */ /* 0x000ea20008000a00 */
[----:B0-----:R-:W-:-:S04]  /*00b0*/  UIADD3 UR9, UP0, UPT, UR6, -0x1, URZ ;  /* 0xffffffff06097890 */ /* 0x001fc8000ff1e0ff */
[----:B------:R-:W-:Y:S02]  /*00c0*/  UIADD3.X UR27, UPT, UPT, UR7, -0x1, URZ, UP0, !UPT ;  /* 0xffffffff071b7890 */ /* 0x000fe400087fe4ff */
[----:B------:R-:W-:Y:S02]  /*00d0*/  UISETP.NE.U32.AND UP0, UPT, UR9, URZ, UPT ;  /* 0x000000ff0900728c */ /* 0x000fe4000bf05070 */
[----:B-1----:R-:W-:Y:S02]  /*00e0*/  UISETP.GT.AND UP1, UPT, UR4, -0x1, UPT ;  /* 0xffffffff0400788c */ /* 0x002fe4000bf24270 */
[----:B------:R-:W-:Y:S02]  /*00f0*/  UISETP.NE.AND.EX UP0, UPT, UR27, URZ, UPT, UP0 ;  /* 0x000000ff1b00728c */ /* 0x000fe4000bf05300 */
[----:B------:R-:W-:-:S07]  /*0100*/  USEL UR17, UR17, 0x8bf16996, UP1 ;  /* 0x8bf1699611117887 */ /* 0x000fce0008800000 */
[----:B--2---:R-:W-:Y:S05]  /*0110*/  BRA.U !UP0, `(.L_x_0) ;  /* 0x0000000d08747547 */ /* 0x004fea000b800000 */
[----:B------:R-:W0:Y:S01]  /*0120*/  LDCU.64 UR14, c[0x0][0x3b0] ;  /* 0x00007600ff0e77ac */ /* 0x000e220008000a00 */
[----:B------:R-:W-:Y:S02]  /*0130*/  UISETP.NE.U32.AND UP0, UPT, UR6, 0x2, UPT ;  /* 0x000000020600788c */ /* 0x000fe4000bf05070 */
[----:B------:R-:W-:Y:S02]  /*0140*/  ULOP3.LUT UR4, UR4, 0xaad26b49, URZ, 0x3c, !UPT ;  /* 0xaad26b4904047892 */ /* 0x000fe4000f8e3cff */
[----:B------:R-:W-:Y:S02]  /*0150*/  UISETP.NE.AND.EX UP0, UPT, UR7, URZ, UPT, UP0 ;  /* 0x000000ff0700728c */ /* 0x000fe4000bf05300 */
[----:B------:R-:W-:Y:S02]  /*0160*/  UIMAD UR4, UR4, 0x4182bed5, URZ ;  /* 0x4182bed5040478a4 */ /* 0x000fe4000f8e02ff */
[----:B------:R-:W-:Y:S02]  /*0170*/  UIADD3 UR8, UPT, UPT, UR17, 0x1f123bb5, URZ ;  /* 0x1f123bb511087890 */ /* 0x000fe4000fffe0ff */
[----:B------:R-:W-:-:S02]  /*0180*/  UIADD3 UR18, UPT, UPT, UR4, UR17, URZ ;  /* 0x0000001104127290 */ /* 0x000fc4000fffe0ff */
[----:B------:R-:W-:Y:S02]  /*0190*/  UIADD3 UR10, UPT, UPT, UR4, 0x583f19, URZ ;  /* 0x00583f19040a7890 */ /* 0x000fe4000fffe0ff */
[----:B0-----:R-:W-:Y:S01]  /*01a0*/  ULEA.HI UR12, UR15, UR15, URZ, 0x1 ;  /* 0x0000000f0f0c7291 */ /* 0x001fe2000f8f08ff */
[----:B------:R-:W-:Y:S01]  /*01b0*/  I2FP.F32.S32 R0, UR14 ;  /* 0x0000000e00007c45 */ /* 0x000fe20008201400 */
[----:B------:R-:W-:Y:S01]  /*01c0*/  ULEA.HI UR5, UR14, UR14, URZ, 0x1 ;  /* 0x0000000e0e057291 */ /* 0x000fe2000f8f08ff */
[----:B------:R-:W-:Y:S01]  /*01d0*/  I2FP.F32.S32 R12, UR15 ;  /* 0x0000000f000c7c45 */ /* 0x000fe20008201400 */
[----:B------:R-:W-:Y:S02]  /*01e0*/  USHF.R.S32.HI UR12, URZ, 0x1, UR12 ;  /* 0x00000001ff0c7899 */ /* 0x000fe4000801140c */
[----:B------:R-:W-:Y:S02]  /*01f0*/  USHF.R.S32.HI UR5, URZ, 0x1, UR5 ;  /* 0x00000001ff057899 */ /* 0x000fe40008011405 */
[----:B------:R-:W-:-:S02]  /*0200*/  ULOP3.LUT UR11, UR4, 0x159a55e5, URZ, 0x3c, !UPT ;  /* 0x159a55e5040b7892 */ /* 0x000fc4000f8e3cff */
[----:B------:R-:W-:Y:S01]  /*0210*/  I2FP.F32.S32 R15, UR12 ;  /* 0x0000000c000f7c45 */ /* 0x000fe20008201400 */
[----:B------:R-:W-:Y:S01]  /*0220*/  UIADD3 UR16, UPT, UPT, UR4, 0x75bcd15, URZ ;  /* 0x075bcd1504107890 */ /* 0x000fe2000fffe0ff */
[----:B------:R-:W-:Y:S01]  /*0230*/  I2FP.F32.S32 R13, UR5 ;  /* 0x00000005000d7c45 */ /* 0x000fe20008201400 */
[----:B------:R-:W-:Y:S01]  /*0240*/  UIADD3 UR19, UPT, UPT, UR18, 0x64f0c9, URZ ;  /* 0x0064f0c912137890 */ /* 0x000fe2000fffe0ff */
[----:B------:R-:W-:Y:S01]  /*0250*/  UMOV UR4, URZ ;  /* 0x000000ff00047c82 */ /* 0x000fe20008000000 */
[----:B------:R-:W-:Y:S01]  /*0260*/  UMOV UR5, URZ ;  /* 0x000000ff00057c82 */ /* 0x000fe20008000000 */
[----:B------:R-:W-:Y:S09]  /*0270*/  BRA.U !UP0, `(.L_x_1) ;  /* 0x0000000908087547 */ /* 0x000ff2000b800000 */
[----:B------:R-:W0:Y:S01]  /*0280*/  LDCU.128 UR28, c[0x0][0x390] ;  /* 0x00007200ff1c77ac */ /* 0x000e220008000c00 */
[----:B------:R-:W1:Y:S01]  /*0290*/  LDCU.128 UR12, c[0x0][0x380] ;  /* 0x00007000ff0c77ac */ /* 0x000e620008000c00 */
[----:B------:R-:W2:Y:S01]  /*02a0*/  LDCU.64 UR4, c[0x0][0x3a0] ;  /* 0x00007400ff0477ac */ /* 0x000ea20008000a00 */
[----:B------:R-:W-:Y:S02]  /*02b0*/  ULOP3.LUT UR17, UR17, 0x5491333, URZ, 0x3c, !UPT ;  /* 0x0549133311117892 */ /* 0x000fe4000f8e3cff */
[----:B------:R-:W-:Y:S02]  /*02c0*/  UIADD3 UR18, UPT, UPT, UR18, 0x861f67, URZ ;  /* 0x00861f6712127890 */ /* 0x000fe4000fffe0ff */
[----:B0-----:R-:W-:Y:S02]  /*02d0*/  UIADD3 UR23, UP1, UPT, UR30, 0x4, URZ ;  /* 0x000000041e177890 */ /* 0x001fe4000ff3e0ff */
[----:B------:R-:W-:Y:S02]  /*02e0*/  UIADD3 UR25, UP0, UPT, UR28, 0x4, URZ ;  /* 0x000000041c197890 */ /* 0x000fe4000ff1e0ff */
[----:B------:R-:W-:-:S02]  /*02f0*/  UIADD3.X UR24, UPT, UPT, URZ, UR31, URZ, UP1, !UPT ;  /* 0x0000001fff187290 */ /* 0x000fc40008ffe4ff */
[----:B-1----:R-:W-:Y:S01]  /*0300*/  UIADD3 UR14, UP1, UPT, UR14, 0x4, URZ ;  /* 0x000000040e0e7890 */ /* 0x002fe2000ff3e0ff */
[----:B------:R-:W-:Y:S01]  /*0310*/  IMAD.U32 R8, RZ, RZ, UR23 ;  /* 0x00000017ff087e24 */ /* 0x000fe2000f8e00ff */
[----:B------:R-:W-:Y:S01]  /*0320*/  UIADD3 UR12, UP2, UPT, UR12, 0x4, URZ ;  /* 0x000000040c0c7890 */ /* 0x000fe2000ff5e0ff */
[----:B------:R-:W-:Y:S01]  /*0330*/  IMAD.U32 R16, RZ, RZ, UR25 ;  /* 0x00000019ff107e24 */ /* 0x000fe2000f8e00ff */
[----:B------:R-:W-:Y:S01]  /*0340*/  UIADD3.X UR26, UPT, UPT, URZ, UR29, URZ, UP0, !UPT ;  /* 0x0000001dff1a7290 */ /* 0x000fe200087fe4ff */
[----:B------:R-:W-:Y:S01]  /*0350*/  MOV R9, UR24 ;  /* 0x0000001800097c02 */ /* 0x000fe20008000f00 */
[----:B--2---:R-:W-:Y:S01]  /*0360*/  UIADD3 UR19, UP0, UPT, UR4, 0x4, URZ ;  /* 0x0000000404137890 */ /* 0x004fe2000ff1e0ff */
[----:B------:R-:W-:Y:S01]  /*0370*/  IMAD.U32 R14, RZ, RZ, UR14 ;  /* 0x0000000eff0e7e24 */ /* 0x000fe2000f8e00ff */
[----:B------:R-:W-:Y:S01]  /*0380*/  UIADD3.X UR15, UPT, UPT, URZ, UR15, URZ, UP1, !UPT ;  /* 0x0000000fff0f7290 */ /* 0x000fe20008ffe4ff */
[----:B------:R-:W-:Y:S01]  /*0390*/  MOV R18, UR12 ;  /* 0x0000000c00127c02 */ /* 0x000fe20008000f00 */
[----:B------:R-:W-:Y:S01]  /*03a0*/  UIADD3.X UR13, UPT, UPT, URZ, UR13, URZ, UP2, !UPT ;  /* 0x0000000dff0d7290 */ /* 0x000fe200097fe4ff */
[----:B------:R-:W-:Y:S01]  /*03b0*/  IMAD.U32 R11, RZ, RZ, UR26 ;  /* 0x0000001aff0b7e24 */ /* 0x000fe2000f8e00ff */
[----:B------:R-:W-:Y:S01]  /*03c0*/  UIADD3.X UR22, UPT, UPT, URZ, UR5, URZ, UP0, !UPT ;  /* 0x00000005ff167290 */ /* 0x000fe200087fe4ff */
[----:B------:R-:W-:Y:S01]  /*03d0*/  MOV R17, UR19 ;  /* 0x0000001300117c02 */ /* 0x000fe20008000f00 */
[----:B------:R-:W-:Y:S01]  /*03e0*/  ULOP3.LUT UR4, UR9, 0xfffffffe, URZ, 0xc0, !UPT ;  /* 0xfffffffe09047892 */ /* 0x000fe2000f8ec0ff */
[----:B------:R-:W-:Y:S01]  /*03f0*/  MOV R19, UR15 ;  /* 0x0000000f00137c02 */ /* 0x000fe20008000f00 */
[----:B------:R-:W-:Y:S01]  /*0400*/  IMAD.U32 R23, RZ, RZ, UR13 ;  /* 0x0000000dff177e24 */ /* 0x000fe2000f8e00ff */
[----:B------:R-:W-:Y:S01]  /*0410*/  UMOV UR5, UR27 ;  /* 0x0000001b00057c82 */ /* 0x000fe20008000000 */
[----:B------:R-:W-:Y:S01]  /*0420*/  IMAD.U32 R20, RZ, RZ, UR22 ;  /* 0x00000016ff147e24 */ /* 0x000fe2000f8e00ff */
[----:B------:R-:W-:-:S02]  /*0430*/  UMOV UR23, UR27 ;  /* 0x0000001b00177c82 */ /* 0x000fc40008000000 */
[----:B------:R-:W-:-:S05]  /*0440*/  UMOV UR22, UR4 ;  /* 0x0000000400167c82 */ /* 0x000fca0008000000 */
.L_x_2:
[----:B------:R-:W-:Y:S01]  /*0450*/  USHF.R.U32.HI UR12, URZ, 0x2, UR16 ;  /* 0x00000002ff0c7899 */ /* 0x000fe20008011610 */
[----:B------:R-:W-:Y:S01]  /*0460*/  HFMA2 R10, -RZ, RZ, 0.1171875, 0 ;  /* 0x2f800000ff0a7431 */ /* 0x000fe200000001ff */
[----:B------:R-:W-:Y:S01]  /*0470*/  USHF.L.U32 UR13, UR10, 0x4, URZ ;  /* 0x000000040a0d7899 */ /* 0x000fe200080006ff */
[----:B------:R-:W-:Y:S01]  /*0480*/  IMAD.MOV.U32 R2, RZ, RZ, 0x0 ;  /* 0x00000000ff027424 */ /* 0x000fe200078e00ff */
[----:B------:R-:W-:Y:S02]  /*0490*/  ULOP3.LUT UR12, UR12, UR16, URZ, 0x3c, !UPT ;  /* 0x000000100c0c7292 */ /* 0x000fe4000f8e3cff */
[----:B------:R-:W-:Y:S02]  /*04a0*/  USHF.R.U32.HI UR15, URZ, 0x2, UR11 ;  /* 0x00000002ff0f7899 */ /* 0x000fe4000801160b */
[----:B------:R-:W-:Y:S02]  /*04b0*/  USHF.L.U32 UR14, UR12, 0x1, URZ ;  /* 0x000000010c0e7899 */ /* 0x000fe400080006ff */
[----:B------:R-:W-:-:S02]  /*04c0*/  ULOP3.LUT UR15, UR15, UR11, URZ, 0x3c, !UPT ;  /* 0x0000000b0f0f7292 */ /* 0x000fc4000f8e3cff */
[----:B------:R-:W-:Y:S02]  /*04d0*/  ULOP3.LUT UR13, UR10, UR13, UR14, 0x96, !UPT ;  /* 0x0000000d0a0d7292 */ /* 0x000fe4000f8e960e */
[----:B------:R-:W-:Y:S02]  /*04e0*/  USHF.R.U32.HI UR14, URZ, 0x2, UR8 ;  /* 0x00000002ff0e7899 */ /* 0x000fe40008011608 */
[----:B------:R-:W-:Y:S02]  /*04f0*/  ULOP3.LUT UR13, UR13, UR12, URZ, 0x3c, !UPT ;  /* 0x0000000c0d0d7292 */ /* 0x000fe4000f8e3cff */
[----:B------:R-:W-:Y:S02]  /*0500*/  USHF.L.U32 UR12, UR15, 0x1, URZ ;  /* 0x000000010f0c7899 */ /* 0x000fe400080006ff */
        /* <DEDUP_REMOVED lines=9> */
[----:B------:R-:W-:Y:S02]  /*05a0*/  USHF.L.U32 UR14, UR12, 0x1, URZ ;  /* 0x000000010c0e7899 */ /* 0x000fe400080006ff */
        /* <DEDUP_REMOVED lines=13> */
[----:B------:R-:W-:Y:S02]  /*0680*/  UIADD3 UR13, UPT, UPT, UR18, -0x1ba6d9, UR13 ;  /* 0xffe45927120d7890 */ /* 0x000fe4000fffe00d */
[----:B------:R-:W-:Y:S02]  /*0690*/  USHF.L.U32 UR10, UR17, 0x4, URZ ;  /* 0x00000004110a7899 */ /* 0x000fe400080006ff */
[----:B------:R-:W-:-:S02]  /*06a0*/  UIADD3 UR22, UP0, UPT, UR22, -0x2, URZ ;  /* 0xfffffffe16167890 */ /* 0x000fc4000ff1e0ff */
[----:B------:R-:W-:Y:S01]  /*06b0*/  ULOP3.LUT UR10, UR14, UR12, UR10, 0x96, !UPT ;  /* 0x0000000c0e0a7292 */ /* 0x000fe2000f8e960a */
[----:B------:R-:W-:Y:S01]  /*06c0*/  I2FP.F32.U32 R21, UR13 ;  /* 0x0000000d00157c45 */ /* 0x000fe20008201000 */
[----:B------:R-:W-:Y:S02]  /*06d0*/  UIADD3 UR12, UPT, UPT, UR18, -0x10974f, UR11 ;  /* 0xffef68b1120c7890 */ /* 0x000fe4000fffe00b */
[----:B------:R-:W-:Y:S02]  /*06e0*/  ULOP3.LUT UR10, UR10, UR17, URZ, 0x3c, !UPT ;  /* 0x000000110a0a7292 */ /* 0x000fe4000f8e3cff */
[----:B------:R-:W-:Y:S01]  /*06f0*/  FFMA R22, R21, R10, 1.1641532182693481445e-10 ;  /* 0x2f00000015167423 */ /* 0x000fe2000000000a */
[----:B------:R-:W-:Y:S01]  /*0700*/  UIADD3 UR13, UPT, UPT, UR18, -0x587c5, UR17 ;  /* 0xfffa783b120d7890 */ /* 0x000fe2000fffe011 */
[----:B------:R-:W-:Y:S01]  /*0710*/  I2FP.F32.U32 R3, UR12 ;  /* 0x0000000c00037c45 */ /* 0x000fe20008201000 */
[----:B------:R-:W-:Y:S01]  /*0720*/  UIADD3 UR12, UPT, UPT, UR10, UR18, URZ ;  /* 0x000000120a0c7290 */ /* 0x000fe2000fffe0ff */
[----:B------:R-:W-:Y:S01]  /*0730*/  FFMA R25, R0, R22, -R13 ;  /* 0x0000001600197223 */ /* 0x000fe2000000080d */
[----:B------:R-:W-:-:S02]  /*0740*/  UIADD3.X UR23, UPT, UPT, UR23, -0x1, URZ, UP0, !UPT ;  /* 0xffffffff17177890 */ /* 0x000fc400087fe4ff */
[-C--:B------:R-:W-:Y:S01]  /*0750*/  FFMA R24, R3, R10.reuse, 1.1641532182693481445e-10 ;  /* 0x2f00000003187423 */ /* 0x080fe2000000000a */
[----:B------:R-:W-:Y:S01]  /*0760*/  UISETP.NE.U32.AND UP0, UPT, UR22, URZ, UPT ;  /* 0x000000ff1600728c */ /* 0x000fe2000bf05070 */
[----:B------:R-:W-:Y:S01]  /*0770*/  I2FP.F32.U32 R3, UR12 ;  /* 0x0000000c00037c45 */ /* 0x000fe20008201000 */
[----:B------:R-:W-:Y:S01]  /*0780*/  UIADD3 UR12, UPT, UPT, UR18, -0x161f14, UR16 ;  /* 0xffe9e0ec120c7890 */ /* 0x000fe2000fffe010 */
[----:B------:R-:W0:Y:S01]  /*0790*/  F2F.F64.F32 R6, R24 ;  /* 0x0000001800067310 */ /* 0x000e220000201800 */
[----:B------:R-:W-:Y:S02]  /*07a0*/  UISETP.NE.AND.EX UP0, UPT, UR23, URZ, UPT, UP0 ;  /* 0x000000ff1700728c */ /* 0x000fe4000bf05300 */
[----:B------:R-:W-:Y:S01]  /*07b0*/  FFMA R26, R3, R10, 1.1641532182693481445e-10 ;  /* 0x2f000000031a7423 */ /* 0x000fe2000000000a */
[----:B------:R-:W-:Y:S01]  /*07c0*/  MOV R3, 0x40c38800 ;  /* 0x40c3880000037802 */ /* 0x000fe20000000f00 */
[----:B------:R-:W-:Y:S01]  /*07d0*/  UMOV UR19, UR18 ;  /* 0x0000001200137c82 */ /* 0x000fe20008000000 */
[----:B------:R-:W-:Y:S01]  /*07e0*/  I2FP.F32.U32 R27, UR12 ;  /* 0x0000000c001b7c45 */ /* 0x000fe20008201000 */
[----:B------:R-:W-:Y:S01]  /*07f0*/  UIADD3 UR12, UPT, UPT, UR18, -0xb0f8a, UR8 ;  /* 0xfff4f076120c7890 */ /* 0x000fe2000fffe008 */
[----:B------:R-:W1:Y:S01]  /*0800*/  F2F.F64.F32 R4, R26 ;  /* 0x0000001a00047310 */ /* 0x000e620000201800 */
[----:B------:R-:W-:-:S02]  /*0810*/  UIADD3 UR18, UPT, UPT, UR18, 0x212e9e, URZ ;  /* 0x00212e9e12127890 */ /* 0x000fc4000fffe0ff */
[----:B------:R-:W-:Y:S02]  /*0820*/  FFMA R27, R27, R10, 1.1641532182693481445e-10 ;  /* 0x2f0000001b1b7423 */ /* 0x000fe4000000000a */
[----:B------:R-:W-:Y:S01]  /*0830*/  I2FP.F32.U32 R29, UR12 ;  /* 0x0000000c001d7c45 */ /* 0x000fe20008201000 */
[----:B0-----:R-:W-:Y:S01]  /*0840*/  DFMA R6, R6, R2, 10000 ;  /* 0x40c388000606742b */ /* 0x001fe20000000002 */
[----:B------:R-:W-:-:S03]  /*0850*/  FFMA R27, R12, R27, -R15 ;  /* 0x0000001b0c1b7223 */ /* 0x000fc6000000080f */
[----:B------:R-:W-:Y:S02]  /*0860*/  FFMA R29, R29, R10, 1.1641532182693481445e-10 ;  /* 0x2f0000001d1d7423 */ /* 0x000fe4000000000a */
[----:B------:R0:W2:Y:S02]  /*0870*/  F2F.F32.F64 R21, R6 ;  /* 0x0000000600157310 */ /* 0x0000a40000301000 */
[----:B------:R-:W-:Y:S01]  /*0880*/  FFMA R29, R0, R29, -R13 ;  /* 0x0000001d001d7223 */ /* 0x000fe2000000080d */
[----:B-1----:R-:W-:Y:S01]  /*0890*/  DFMA R4, R4, R2, 10000 ;  /* 0x40c388000404742b */ /* 0x002fe20000000002 */
[----:B------:R-:W-:Y:S01]  /*08a0*/  MOV R3, R23 ;  /* 0x0000001700037202 */ /* 0x000fe20000000f00 */
[----:B------:R-:W-:-:S04]  /*08b0*/  IMAD.MOV.U32 R2, RZ, RZ, R18 ;  /* 0x000000ffff027224 */ /* 0x000fc800078e0012 */
[----:B------:R1:W3:Y:S01]  /*08c0*/  F2F.F32.F64 R23, R4 ;  /* 0x0000000400177310 */ /* 0x0002e20000301000 */
[----:B0-----:R-:W-:Y:S01]  /*08d0*/  IMAD.MOV.U32 R6, RZ, RZ, R17 ;  /* 0x000000ffff067224 */ /* 0x001fe200078e0011 */
[----:B------:R-:W-:Y:S01]  /*08e0*/  MOV R7, R20 ;  /* 0x0000001400077202 */ /* 0x000fe20000000f00 */
[----:B------:R-:W-:Y:S01]  /*08f0*/  STG.E desc[UR20][R2.64+-0x4], R25 ;  /* 0xfffffc1902007986 */ /* 0x000fe2000c101914 */
[----:B------:R-:W-:Y:S02]  /*0900*/  IADD3 R18, P4, PT, R2, 0x8, RZ ;  /* 0x0000000802127810 */ /* 0x000fe40007f9e0ff */
[----:B------:R-:W-:Y:S02]  /*0910*/  IADD3 R17, P2, PT, R6, 0x8, RZ ;  /* 0x0000000806117810 */ /* 0x000fe40007f5e0ff */
[----:B-1----:R-:W-:Y:S01]  /*0920*/  MOV R5, R19 ;  /* 0x0000001300057202 */ /* 0x002fe20000000f00 */
[----:B------:R-:W-:Y:S01]  /*0930*/  IMAD.MOV.U32 R4, RZ, RZ, R14 ;  /* 0x000000ffff047224 */ /* 0x000fe200078e000e */
[----:B------:R-:W-:-:S02]  /*0940*/  I2FP.F32.U32 R19, UR13 ;  /* 0x0000000d00137c45 */ /* 0x000fc40008201000 */
[----:B------:R-:W-:Y:S02]  /*0950*/  IADD3.X R20, PT, PT, RZ, R7, RZ, P2, !PT ;  /* 0x00000007ff147210 */ /* 0x000fe400017fe4ff */
[----:B------:R-:W-:Y:S01]  /*0960*/  STG.E desc[UR20][R4.64+-0x4], R27 ;  /* 0xfffffc1b04007986 */ /* 0x000fe2000c101914 */
[----:B------:R-:W-:Y:S01]  /*0970*/  FFMA R19, R19, R10, 1.1641532182693481445e-10 ;  /* 0x2f00000013137423 */ /* 0x000fe2000000000a */
[----:B------:R-:W-:Y:S01]  /*0980*/  IMAD.MOV.U32 R10, RZ, RZ, R16 ;  /* 0x000000ffff0a7224 */ /* 0x000fe200078e0010 */
[----:B------:R-:W-:Y:S01]  /*0990*/  IADD3 R14, P3, PT, R4, 0x8, RZ ;  /* 0x00000008040e7810 */ /* 0x000fe20007f7e0ff */
[----:B--2---:R-:W-:Y:S01]  /*09a0*/  STG.E desc[UR20][R6.64+-0x4], R21 ;  /* 0xfffffc1506007986 */ /* 0x004fe2000c101914 */
[----:B------:R-:W-:Y:S02]  /*09b0*/  FFMA R19, R12, R19, -R15 ;  /* 0x000000130c137223 */ /* 0x000fe4000000080f */
[----:B------:R-:W-:Y:S01]  /*09c0*/  IADD3 R16, P0, PT, R10, 0x8, RZ ;  /* 0x000000080a107810 */ /* 0x000fe20007f1e0ff */
[----:B------:R-:W-:Y:S04]  /*09d0*/  STG.E desc[UR20][R8.64+-0x4], RZ ;  /* 0xfffffcff08007986 */ /* 0x000fe8000c101914 */
[----:B------:R-:W-:Y:S04]  /*09e0*/  STG.E desc[UR20][R10.64+-0x4], RZ ;  /* 0xfffffcff0a007986 */ /* 0x000fe8000c101914 */
[----:B------:R-:W-:Y:S04]  /*09f0*/  STG.E desc[UR20][R2.64], R29 ;  /* 0x0000001d02007986 */ /* 0x000fe8000c101914 */
[----:B------:R0:W-:Y:S04]  /*0a00*/  STG.E desc[UR20][R4.64], R19 ;  /* 0x0000001304007986 */ /* 0x0001e8000c101914 */
[----:B---3--:R1:W-:Y:S04]  /*0a10*/  STG.E desc[UR20][R6.64], R23 ;  /* 0x0000001706007986 */ /* 0x0083e8000c101914 */
[----:B------:R2:W-:Y:S04]  /*0a20*/  STG.E desc[UR20][R8.64], RZ ;  /* 0x000000ff08007986 */ /* 0x0005e8000c101914 */
[----:B------:R3:W-:Y:S01]  /*0a30*/  STG.E desc[UR20][R10.64], RZ ;  /* 0x000000ff0a007986 */ /* 0x0007e2000c101914 */
[----:B0-----:R-:W-:Y:S01]  /*0a40*/  IMAD.X R19, RZ, RZ, R5, P3 ;  /* 0x000000ffff137224 */ /* 0x001fe200018e0605 */
[----:B-1----:R-:W-:-:S02]  /*0a50*/  IADD3.X R23, PT, PT, RZ, R3, RZ, P4, !PT ;  /* 0x00000003ff177210 */ /* 0x002fc400027fe4ff */
[----:B--2---:R-:W-:Y:S02]  /*0a60*/  IADD3 R8, P1, PT, R8, 0x8, RZ ;  /* 0x0000000808087810 */ /* 0x004fe40007f3e0ff */
[----:B---3--:R-:W-:-:S03]  /*0a70*/  IADD3.X R11, PT, PT, RZ, R11, RZ, P0, !PT ;  /* 0x0000000bff0b7210 */ /* 0x008fc600007fe4ff */
[----:B------:R-:W-:Y:S01]  /*0a80*/  IMAD.X R9, RZ, RZ, R9, P1 ;  /* 0x000000ffff097224 */ /* 0x000fe200008e0609 */
[----:B------:R-:W-:Y:S07]  /*0a90*/  BRA.U UP0, `(.L_x_2) ;  /* 0xfffffff9006c7547 */ /* 0x000fee000b83ffff */
.L_x_1:
[----:B------:R-:W-:-:S04]  /*0aa0*/  ULOP3.LUT UR9, UR9, 0x1, URZ, 0xc0, !UPT ;  /* 0x0000000109097892 */ /* 0x000fc8000f8ec0ff */
[----:B------:R-:W-:-:S04]  /*0ab0*/  UISETP.NE.U32.AND UP0, UPT, UR9, 0x1, UPT ;  /* 0x000000010900788c */ /* 0x000fc8000bf05070 */
[----:B------:R-:W-:-:S09]  /*0ac0*/  UISETP.NE.U32.AND.EX UP0, UPT, URZ, URZ, UPT, UP0 ;  /* 0x000000ffff00728c */ /* 0x000fd2000bf05100 */
[----:B------:R-:W-:Y:S05]  /*0ad0*/  BRA.U UP0, `(.L_x_0) ;  /* 0x0000000500047547 */ /* 0x000fea000b800000 */
[----:B------:R-:W-:Y:S01]  /*0ae0*/  USHF.R.U32.HI UR9, URZ, 0x2, UR16 ;  /* 0x00000002ff097899 */ /* 0x000fe20008011610 */
[----:B------:R-:W-:Y:S01]  /*0af0*/  IMAD.MOV.U32 R11, RZ, RZ, 0x2f800000 ;  /* 0x2f800000ff0b7424 */ /* 0x000fe200078e00ff */
[----:B------:R-:W-:Y:S01]  /*0b00*/  USHF.L.U32 UR12, UR10, 0x4, URZ ;  /* 0x000000040a0c7899 */ /* 0x000fe200080006ff */
[----:B------:R-:W-:Y:S01]  /*0b10*/  HFMA2 R6, -RZ, RZ, 0, 0 ;  /* 0x00000000ff067431 */ /* 0x000fe200000001ff */
[----:B------:R-:W-:Y:S01]  /*0b20*/  ULOP3.LUT UR9, UR9, UR16, URZ, 0x3c, !UPT ;  /* 0x0000001009097292 */ /* 0x000fe2000f8e3cff */
[----:B------:R-:W-:Y:S01]  /*0b30*/  IMAD.MOV.U32 R7, RZ, RZ, 0x40c38800 ;  /* 0x40c38800ff077424 */ /* 0x000fe200078e00ff */
[----:B------:R-:W-:Y:S02]  /*0b40*/  USHF.R.U32.HI UR14, URZ, 0x2, UR11 ;  /* 0x00000002ff0e7899 */ /* 0x000fe4000801160b */
        /* <DEDUP_REMOVED lines=8> */
[----:B------:R-:W-:Y:S01]  /*0bd0*/  ULOP3.LUT UR9, UR14, UR10, UR9, 0x96, !UPT ;  /* 0x0000000a0e097292 */ /* 0x000fe2000f8e9609 */
[----:B------:R-:W0:Y:S03]  /*0be0*/  LDCU.128 UR12, c[0x0][0x380] ;  /* 0x00007000ff0c77ac */ /* 0x000e260008000c00 */
[----:B------:R-:W-:Y:S02]  /*0bf0*/  ULOP3.LUT UR17, UR9, UR16, URZ, 0x3c, !UPT ;  /* 0x0000001009117292 */ /* 0x000fe4000f8e3cff */
[----:B------:R-:W-:Y:S02]  /*0c00*/  USHF.L.U32 UR9, UR11, 0x1, URZ ;  /* 0x000000010b097899 */ /* 0x000fe400080006ff */
[----:B------:R-:W-:Y:S01]  /*0c10*/  USHF.L.U32 UR8, UR17, 0x4, URZ ;  /* 0x0000000411087899 */ /* 0x000fe200080006ff */
[----:B------:R-:W1:Y:S03]  /*0c20*/  LDCU.64 UR24, c[0x0][0x3a0] ;  /* 0x00007400ff1877ac */ /* 0x000e660008000a00 */
[----:B------:R-:W-:-:S02]  /*0c30*/  ULOP3.LUT UR8, UR11, UR9, UR8, 0x96, !UPT ;  /* 0x000000090b087292 */ /* 0x000fc4000f8e9608 */
[----:B------:R-:W-:Y:S02]  /*0c40*/  USHF.L.U32 UR22, UR4, 0x2, URZ ;  /* 0x0000000204167899 */ /* 0x000fe400080006ff */
[----:B------:R-:W-:Y:S02]  /*0c50*/  ULOP3.LUT UR18, UR8, UR17, URZ, 0x3c, !UPT ;  /* 0x0000001108127292 */ /* 0x000fe4000f8e3cff */
[----:B------:R-:W-:Y:S02]  /*0c60*/  USHF.L.U64.HI UR5, UR4, 0x2, UR5 ;  /* 0x0000000204057899 */ /* 0x000fe40008010205 */
[----:B------:R-:W-:Y:S02]  /*0c70*/  UIADD3 UR18, UPT, UPT, UR19, 0x10974f, UR18 ;  /* 0x0010974f13127890 */ /* 0x000fe4000fffe012 */
[----:B0-----:R-:W-:Y:S01]  /*0c80*/  UIADD3 UR12, UP0, UPT, UR22, UR12, URZ ;  /* 0x0000000c160c7290 */ /* 0x001fe2000ff1e0ff */
[----:B------:R-:W0:Y:S03]  /*0c90*/  LDCU.128 UR8, c[0x0][0x390] ;  /* 0x00007200ff0877ac */ /* 0x000e260008000c00 */
[----:B------:R-:W-:Y:S01]  /*0ca0*/  I2FP.F32.U32 R2, UR18 ;  /* 0x0000001200027c45 */ /* 0x000fe20008201000 */
[----:B------:R-:W-:-:S02]  /*0cb0*/  UIADD3 UR16, UPT, UPT, UR19, 0x587c5, UR16 ;  /* 0x000587c513107890 */ /* 0x000fc4000fffe010 */
[----:B------:R-:W-:Y:S02]  /*0cc0*/  UIADD3 UR14, UP1, UPT, UR22, UR14, URZ ;  /* 0x0000000e160e7290 */ /* 0x000fe4000ff3e0ff */
[-C--:B------:R-:W-:Y:S01]  /*0cd0*/  FFMA R2, R2, R11.reuse, 1.1641532182693481445e-10 ;  /* 0x2f00000002027423 */ /* 0x080fe2000000000b */
[----:B------:R-:W-:Y:S02]  /*0ce0*/  UIADD3.X UR13, UPT, UPT, UR5, UR13, URZ, UP0, !UPT ;  /* 0x0000000d050d7290 */ /* 0x000fe400087fe4ff */
[----:B------:R-:W-:Y:S01]  /*0cf0*/  UIADD3 UR17, UPT, UPT, UR19, 0xb0f8a, UR17 ;  /* 0x000b0f8a13117890 */ /* 0x000fe2000fffe011 */
[----:B------:R-:W-:Y:S01]  /*0d00*/  I2FP.F32.U32 R4, UR16 ;  /* 0x0000001000047c45 */ /* 0x000fe20008201000 */
[----:B------:R-:W-:Y:S01]  /*0d10*/  UIADD3.X UR15, UPT, UPT, UR5, UR15, URZ, UP1, !UPT ;  /* 0x0000000f050f7290 */ /* 0x000fe20008ffe4ff */
[----:B------:R-:W2:Y:S01]  /*0d20*/  F2F.F64.F32 R2, R2 ;  /* 0x0000000200027310 */ /* 0x000ea20000201800 */
[----:B------:R-:W-:Y:S02]  /*0d30*/  IMAD.U32 R5, RZ, RZ, UR13 ;  /* 0x0000000dff057e24 */ /* 0x000fe4000f8e00ff */
[----:B------:R-:W-:Y:S01]  /*0d40*/  I2FP.F32.U32 R9, UR17 ;  /* 0x0000001100097c45 */ /* 0x000fe20008201000 */
[-C--:B------:R-:W-:Y:S01]  /*0d50*/  FFMA R8, R4, R11.reuse, 1.1641532182693481445e-10 ;  /* 0x2f00000004087423 */ /* 0x080fe2000000000b */
[----:B0-----:R-:W-:Y:S01]  /*0d60*/  UIADD3 UR10, UP0, UPT, UR22, UR10, URZ ;  /* 0x0000000a160a7290 */ /* 0x001fe2000ff1e0ff */
[----:B------:R-:W-:Y:S01]  /*0d70*/  MOV R4, UR12 ;  /* 0x0000000c00047c02 */ /* 0x000fe20008000f00 */
[----:B------:R-:W-:Y:S01]  /*0d80*/  UIADD3 UR8, UP1, UPT, UR22, UR8, URZ ;  /* 0x0000000816087290 */ /* 0x000fe2000ff3e0ff */
[----:B------:R-:W-:Y:S01]  /*0d90*/  FFMA R9, R9, R11, 1.1641532182693481445e-10 ;  /* 0x2f00000009097423 */ /* 0x000fe2000000000b */
[----:B------:R-:W-:Y:S01]  /*0da0*/  UIADD3.X UR11, UPT, UPT, UR5, UR11, URZ, UP0, !UPT ;  /* 0x0000000b050b7290 */ /* 0x000fe200087fe4ff */
[----:B------:R-:W-:Y:S01]  /*0db0*/  FFMA R17, R0, R8, -R13 ;  /* 0x0000000800117223 */ /* 0x000fe2000000080d */
[----:B-1----:R-:W-:Y:S01]  /*0dc0*/  UIADD3 UR4, UP0, UPT, UR22, UR24, URZ ;  /* 0x0000001816047290 */ /* 0x002fe2000ff1e0ff */
[----:B------:R-:W-:Y:S01]  /*0dd0*/  FFMA R15, R12, R9, -R15 ;  /* 0x000000090c0f7223 */ /* 0x000fe2000000080f */
[----:B------:R-:W-:Y:S01]  /*0de0*/  UIADD3.X UR9, UPT, UPT, UR5, UR9, URZ, UP1, !UPT ;  /* 0x0000000905097290 */ /* 0x000fe20008ffe4ff */
[----:B------:R-:W-:Y:S01]  /*0df0*/  MOV R10, UR10 ;  /* 0x0000000a000a7c02 */ /* 0x000fe20008000f00 */
[----:B--2---:R-:W-:Y:S01]  /*0e00*/  DFMA R2, R2, R6, 10000 ;  /* 0x40c388000202742b */ /* 0x004fe20000000006 */
[----:B------:R-:W-:Y:S01]  /*0e10*/  UIADD3.X UR5, UPT, UPT, UR5, UR25, URZ, UP0, !UPT ;  /* 0x0000001905057290 */ /* 0x000fe200087fe4ff */
[----:B------:R-:W-:Y:S01]  /*0e20*/  MOV R6, UR14 ;  /* 0x0000000e00067c02 */ /* 0x000fe20008000f00 */
[----:B------:R-:W-:Y:S01]  /*0e30*/  IMAD.U32 R7, RZ, RZ, UR15 ;  /* 0x0000000fff077e24 */ /* 0x000fe2000f8e00ff */
[----:B------:R-:W-:Y:S01]  /*0e40*/  MOV R11, UR11 ;  /* 0x0000000b000b7c02 */ /* 0x000fe20008000f00 */
[----:B------:R-:W-:Y:S01]  /*0e50*/  IMAD.U32 R8, RZ, RZ, UR4 ;  /* 0x00000004ff087e24 */ /* 0x000fe2000f8e00ff */
[----:B------:R-:W-:Y:S01]  /*0e60*/  MOV R12, UR8 ;  /* 0x00000008000c7c02 */ /* 0x000fe20008000f00 */
[----:B------:R-:W-:Y:S01]  /*0e70*/  IMAD.U32 R9, RZ, RZ, UR5 ;  /* 0x00000005ff097e24 */ /* 0x000fe2000f8e00ff */
[----:B------:R0:W-:Y:S01]  /*0e80*/  STG.E desc[UR20][R4.64], R17 ;  /* 0x0000001104007986 */ /* 0x0001e2000c101914 */
[----:B------:R-:W-:Y:S01]  /*0e90*/  IMAD.U32 R13, RZ, RZ, UR9 ;  /* 0x00000009ff0d7e24 */ /* 0x000fe2000f8e00ff */
[----:B------:R-:W1:Y:S02]  /*0ea0*/  F2F.F32.F64 R3, R2 ;  /* 0x0000000200037310 */ /* 0x000e640000301000 */
[----:B------:R0:W-:Y:S04]  /*0eb0*/  STG.E desc[UR20][R6.64], R15 ;  /* 0x0000000f06007986 */ /* 0x0001e8000c101914 */
[----:B-1----:R0:W-:Y:S04]  /*0ec0*/  STG.E desc[UR20][R8.64], R3 ;  /* 0x0000000308007986 */ /* 0x0021e8000c101914 */
[----:B------:R0:W-:Y:S04]  /*0ed0*/  STG.E desc[UR20][R10.64], RZ ;  /* 0x000000ff0a007986 */ /* 0x0001e8000c101914 */
[----:B------:R0:W-:Y:S02]  /*0ee0*/  STG.E desc[UR20][R12.64], RZ ;  /* 0x000000ff0c007986 */ /* 0x0001e4000c101914 */
.L_x_0:
[----:B------:R-:W1:Y:S01]  /*0ef0*/  LDCU.128 UR12, c[0x0][0x380] ;  /* 0x00007000ff0c77ac */ /* 0x000e620008000c00 */
[----:B0-----:R-:W-:Y:S01]  /*0f00*/  MOV R13, 0x47c35000 ;  /* 0x47c35000000d7802 */ /* 0x001fe20000000f00 */
[----:B------:R-:W0:Y:S01]  /*0f10*/  LDCU.128 UR24, c[0x0][0x390] ;  /* 0x00007200ff1877ac */ /* 0x000e220008000c00 */
[----:B------:R-:W2:Y:S01]  /*0f20*/  LDCU.64 UR16, c[0x0][0x3a0] ;  /* 0x00007400ff1077ac */ /* 0x000ea20008000a00 */
[----:B------:R-:W-:Y:S02]  /*0f30*/  USHF.L.U32 UR8, UR6, 0x2, URZ ;  /* 0x0000000206087899 */ /* 0x000fe400080006ff */
[----:B------:R-:W-:Y:S02]  /*0f40*/  USHF.L.U64.HI UR9, UR6, 0x2, UR7 ;  /* 0x0000000206097899 */ /* 0x000fe40008010207 */
[----:B-1----:R-:W-:Y:S02]  /*0f50*/  UIADD3 UR5, UP0, UPT, UR8, UR12, URZ ;  /* 0x0000000c08057290 */ /* 0x002fe4000ff1e0ff */
[----:B------:R-:W-:-:S02]  /*0f60*/  UIADD3 UR10, UP1, UPT, UR8, UR14, URZ ;  /* 0x0000000e080a7290 */ /* 0x000fc4000ff3e0ff */
[----:B------:R-:W-:Y:S02]  /*0f70*/  UIADD3.X UR7, UPT, UPT, UR9, UR13, URZ, UP0, !UPT ;  /* 0x0000000d09077290 */ /* 0x000fe400087fe4ff */
[----:B------:R-:W-:Y:S01]  /*0f80*/  UIADD3.X UR11, UPT, UPT, UR9, UR15, URZ, UP1, !UPT ;  /* 0x0000000f090b7290 */ /* 0x000fe20008ffe4ff */
[----:B------:R-:W-:Y:S01]  /*0f90*/  MOV R2, UR5 ;  /* 0x0000000500027c02 */ /* 0x000fe20008000f00 */
[----:B0-----:R-:W-:Y:S01]  /*0fa0*/  UIADD3 UR6, UP1, UPT, UR8, UR26, URZ ;  /* 0x0000001a08067290 */ /* 0x001fe2000ff3e0ff */
[----:B------:R-:W-:Y:S01]  /*0fb0*/  IMAD.U32 R4, RZ, RZ, UR10 ;  /* 0x0000000aff047e24 */ /* 0x000fe2000f8e00ff */
[----:B------:R-:W-:Y:S01]  /*0fc0*/  UIADD3 UR4, UP2, UPT, UR8, UR24, URZ ;  /* 0x0000001808047290 */ /* 0x000fe2000ff5e0ff */
[----:B------:R-:W-:Y:S01]  /*0fd0*/  IMAD.U32 R3, RZ, RZ, UR7 ;  /* 0x00000007ff037e24 */ /* 0x000fe2000f8e00ff */
[----:B--2---:R-:W-:Y:S01]  /*0fe0*/  UIADD3 UR8, UP0, UPT, UR8, UR16, URZ ;  /* 0x0000001008087290 */ /* 0x004fe2000ff1e0ff */
[----:B------:R-:W-:Y:S01]  /*0ff0*/  MOV R5, UR11 ;  /* 0x0000000b00057c02 */ /* 0x000fe20008000f00 */
[----:B------:R-:W-:Y:S01]  /*1000*/  UIADD3.X UR7, UPT, UPT, UR9, UR27, URZ, UP1, !UPT ;  /* 0x0000001b09077290 */ /* 0x000fe20008ffe4ff */
[----:B------:R-:W-:Y:S01]  /*1010*/  IMAD.U32 R8, RZ, RZ, UR6 ;  /* 0x00000006ff087e24 */ /* 0x000fe2000f8e00ff */
[----:B------:R-:W-:Y:S01]  /*1020*/  UIADD3.X UR5, UPT, UPT, UR9, UR25, URZ, UP2, !UPT ;  /* 0x0000001909057290 */ /* 0x000fe200097fe4ff */
[----:B------:R-:W-:Y:S01]  /*1030*/  IMAD.U32 R10, RZ, RZ, UR4 ;  /* 0x00000004ff0a7e24 */ /* 0x000fe2000f8e00ff */
[----:B------:R-:W-:Y:S01]  /*1040*/  UIADD3.X UR9, UPT, UPT, UR9, UR17, URZ, UP0, !UPT ;  /* 0x0000001109097290 */ /* 0x000fe200087fe4ff */
[----:B------:R-:W-:Y:S01]  /*1050*/  MOV R6, UR8 ;  /* 0x0000000800067c02 */ /* 0x000fe20008000f00 */
[----:B------:R-:W-:Y:S01]  /*1060*/  IMAD.U32 R9, RZ, RZ, UR7 ;  /* 0x00000007ff097e24 */ /* 0x000fe2000f8e00ff */
[----:B------:R-:W-:Y:S01]  /*1070*/  STG.E desc[UR20][R2.64+-0x4], RZ ;  /* 0xfffffcff02007986 */ /* 0x000fe2000c101914 */
[----:B------:R-:W-:-:S02]  /*1080*/  MOV R11, UR5 ;  /* 0x00000005000b7c02 */ /* 0x000fc40008000f00 */
[----:B------:R-:W-:Y:S01]  /*1090*/  MOV R7, UR9 ;  /* 0x0000000900077c02 */ /* 0x000fe20008000f00 */
[----:B------:R-:W-:Y:S04]  /*10a0*/  STG.E desc[UR20][R4.64+-0x4], RZ ;  /* 0xfffffcff04007986 */ /* 0x000fe8000c101914 */
[----:B------:R-:W-:Y:S04]  /*10b0*/  STG.E desc[UR20][R6.64+-0x4], R13 ;  /* 0xfffffc0d06007986 */ /* 0x000fe8000c101914 */
[----:B------:R-:W-:Y:S04]  /*10c0*/  STG.E desc[UR20][R8.64+-0x4], RZ ;  /* 0xfffffcff08007986 */ /* 0x000fe8000c101914 */
[----:B------:R-:W-:Y:S01]  /*10d0*/  STG.E desc[UR20][R10.64+-0x4], RZ ;  /* 0xfffffcff0a007986 */ /* 0x000fe2000c101914 */
[----:B------:R-:W-:Y:S05]  /*10e0*/  EXIT ;  /* 0x000000000000794d */ /* 0x000fea0003800000 */
.L_x_3:
[----:B------:R-:W-:-:S00]  /*10f0*/  BRA `(.L_x_3) ;  /* 0xfffffffc00fc7947 */ /* 0x000fc0000383ffff */
[----:B------:R-:W-:-:S00]  /*1100*/  NOP ;  /* 0x0000000000007918 */ /* 0x000fc00000000000 */
[----:B------:R-:W-:-:S00]  /*1110*/  NOP ;  /* 0x0000000000007918 */ /* 0x000fc00000000000 */
[----:B------:R-:W-:-:S00]  /*1120*/  NOP ;  /* 0x0000000000007918 */ /* 0x000fc00000000000 */
[----:B------:R-:W-:-:S00]  /*1130*/  NOP ;  /* 0x0000000000007918 */ /* 0x000fc00000000000 */
[----:B------:R-:W-:-:S00]  /*1140*/  NOP ;  /* 0x0000000000007918 */ /* 0x000fc00000000000 */
[----:B------:R-:W-:-:S00]  /*1150*/  NOP ;  /* 0x0000000000007918 */ /* 0x000fc00000000000 */
[----:B------:R-:W-:-:S00]  /*1160*/  NOP ;  /* 0x0000000000007918 */ /* 0x000fc00000000000 */
[----:B------:R-:W-:-:S00]  /*1170*/  NOP ;  /* 0x0000000000007918 */ /* 0x000fc00000000000 */
.L_x_16:


//--------------------- .text._Z12updateKernelPfS_S_S_S_m --------------------------
	.section	.text._Z12updateKernelPfS_S_S_S_m,"ax",@progbits
	.align	128
        .global         _Z12updateKernelPfS_S_S_S_m
        .type           _Z12updateKernelPfS_S_S_S_m,@function
        .size           _Z12updateKernelPfS_S_S_S_m,(.L_x_15 - _Z12updateKernelPfS_S_S_S_m)
        .other          _Z12updateKernelPfS_S_S_S_m,@"STO_CUDA_ENTRY STV_DEFAULT"
_Z12updateKernelPfS_S_S_S_m:
.text._Z12updateKernelPfS_S_S_S_m:
[----:B------:R-:W-:Y:S01]  /*0000*/  LDC R1, c[0x0][0x37c] ;  /* 0x0000df00ff017b82 */ /* 0x000fe20000000800 */
[----:B------:R-:W0:Y:S07]  /*0010*/  S2R R0, SR_TID.X ;  /* 0x0000000000007919 */ /* 0x000e2e0000002100 */
[----:B------:R-:W0:Y:S01]  /*0020*/  S2UR UR4, SR_CTAID.X ;  /* 0x00000000000479c3 */ /* 0x000e220000002500 */
[----:B------:R-:W1:Y:S07]  /*0030*/  LDCU.64 UR6, c[0x0][0x3a8] ;  /* 0x00007500ff0677ac */ /* 0x000e6e0008000a00 */
[----:B------:R-:W0:Y:S02]  /*0040*/  LDC R11, c[0x0][0x360] ;  /* 0x0000d800ff0b7b82 */ /* 0x000e240000000800 */
[----:B0-----:R-:W-:-:S05]  /*0050*/  IMAD R11, R11, UR4, R0 ;  /* 0x000000040b0b7c24 */ /* 0x001fca000f8e0200 */
[----:B-1----:R-:W-:Y:S02]  /*0060*/  ISETP.GE.U32.AND P0, PT, R11, UR6, PT ;  /* 0x000000060b007c0c */ /* 0x002fe4000bf06070 */
[----:B------:R-:W-:-:S04]  /*0070*/  SHF.R.S32.HI R0, RZ, 0x1f, R11 ;  /* 0x0000001fff007819 */ /* 0x000fc8000001140b */
[----:B------:R-:W-:-:S13]  /*0080*/  ISETP.GE.U32.AND.EX P0, PT, R0, UR7, PT, P0 ;  /* 0x0000000700007c0c */ /* 0x000fda000bf06100 */
[----:B------:R-:W-:Y:S05]  /*0090*/  @P0 EXIT ;  /* 0x000000000000094d */ /* 0x000fea0003800000 */
[----:B------:R-:W0:Y:S01]  /*00a0*/  LDCU.128 UR8, c[0x0][0x380] ;  /* 0x00007000ff0877ac */ /* 0x000e220008000c00 */
[C---:B------:R-:W-:Y:S01]  /*00b0*/  IMAD.SHL.U32 R10, R11.reuse, 0x4, RZ ;  /* 0x000000040b0a7824 */ /* 0x040fe200078e00ff */
[----:B------:R-:W-:Y:S02]  /*00c0*/  SHF.L.U64.HI R3, R11, 0x2, R0 ;  /* 0x000000020b037819 */ /* 0x000fe40000010200 */
[----:B------:R-:W-:Y:S02]  /*00d0*/  CS2R R8, SRZ ;  /* 0x0000000000087805 */ /* 0x000fe4000001ff00 */
[----:B------:R-:W-:Y:S01]  /*00e0*/  CS2R R12, SRZ ;  /* 0x00000000000c7805 */ /* 0x000fe2000001ff00 */
[----:B------:R-:W1:Y:S01]  /*00f0*/  LDCU.64 UR6, c[0x0][0x358] ;  /* 0x00006b00ff0677ac */ /* 0x000e620008000a00 */
[----:B------:R-:W2:Y:S01]  /*0100*/  LDCU.64 UR12, c[0x0][0x3a0] ;  /* 0x00007400ff0c77ac */ /* 0x000ea20008000a00 */
[----:B------:R-:W3:Y:S01]  /*0110*/  LDCU.64 UR14, c[0x0][0x3a8] ;  /* 0x00007500ff0e77ac */ /* 0x000ee20008000a00 */
[----:B------:R-:W4:Y:S01]  /*0120*/  LDCU.128 UR16, c[0x0][0x380] ;  /* 0x00007000ff1077ac */ /* 0x000f220008000c00 */
[----:B0-----:R-:W-:-:S02]  /*0130*/  IADD3 R6, P0, PT, R10, UR8, RZ ;  /* 0x000000080a067c10 */ /* 0x001fc4000ff1e0ff */
[----:B------:R-:W-:Y:S01]  /*0140*/  IADD3 R4, P1, PT, R10, UR10, RZ ;  /* 0x0000000a0a047c10 */ /* 0x000fe2000ff3e0ff */
[----:B------:R-:W-:Y:S01]  /*0150*/  UMOV UR4, URZ ;  /* 0x000000ff00047c82 */ /* 0x000fe20008000000 */
[C---:B------:R-:W-:Y:S02]  /*0160*/  IADD3.X R7, PT, PT, R3.reuse, UR9, RZ, P0, !PT ;  /* 0x0000000903077c10 */ /* 0x040fe400087fe4ff */
[----:B------:R-:W-:-:S09]  /*0170*/  IADD3.X R5, PT, PT, R3, UR11, RZ, P1, !PT ;  /* 0x0000000b03057c10 */ /* 0x000fd20008ffe4ff */
.L_x_9:
[----:B------:R-:W-:Y:S01]  /*0180*/  ISETP.NE.AND P0, PT, R11, UR4, PT ;  /* 0x000000040b007c0c */ /* 0x000fe2000bf05270 */
[----:B------:R-:W-:-:S12]  /*0190*/  BSSY.RECONVERGENT B0, `(.L_x_4) ;  /* 0x0000026000007945 */ /* 0x000fd80003800200 */
[----:B------:R-:W-:Y:S05]  /*01a0*/  @!P0 BRA `(.L_x_5) ;  /* 0x0000000000908947 */ /* 0x000fea0003800000 */
[C---:B------:R-:W-:Y:S01]  /*01b0*/  IMAD.SHL.U32 R14, R13.reuse, 0x4, RZ ;  /* 0x000000040d0e7824 */ /* 0x040fe200078e00ff */
[----:B------:R-:W-:Y:S01]  /*01c0*/  SHF.L.U64.HI R13, R13, 0x2, R12 ;  /* 0x000000020d0d7819 */ /* 0x000fe2000001020c */
[----:B-1----:R-:W5:Y:S03]  /*01d0*/  LDG.E R0, desc[UR6][R4.64] ;  /* 0x0000000604007981 */ /* 0x002f66000c1e1900 */
[C---:B----4-:R-:W-:Y:S01]  /*01e0*/  IADD3 R20, P1, PT, R14.reuse, UR18, RZ ;  /* 0x000000120e147c10 */ /* 0x050fe2000ff3e0ff */
[----:B------:R-:W4:Y:S01]  /*01f0*/  LDG.E R17, desc[UR6][R6.64] ;  /* 0x0000000606117981 */ /* 0x000f22000c1e1900 */
[----:B------:R-:W-:Y:S02]  /*0200*/  IADD3 R18, P0, PT, R14, UR16, RZ ;  /* 0x000000100e127c10 */ /* 0x000fe4000ff1e0ff */
[C---:B------:R-:W-:Y:S02]  /*0210*/  IADD3.X R21, PT, PT, R13.reuse, UR19, RZ, P1, !PT ;  /* 0x000000130d157c10 */ /* 0x040fe40008ffe4ff */
[----:B------:R-:W-:-:S03]  /*0220*/  IADD3.X R19, PT, PT, R13, UR17, RZ, P0, !PT ;  /* 0x000000110d137c10 */ /* 0x000fc600087fe4ff */
[----:B------:R-:W5:Y:S04]  /*0230*/  LDG.E R15, desc[UR6][R20.64] ;  /* 0x00000006140f7981 */ /* 0x000f68000c1e1900 */
[----:B------:R-:W4:Y:S01]  /*0240*/  LDG.E R16, desc[UR6][R18.64] ;  /* 0x0000000612107981 */ /* 0x000f22000c1e1900 */
[----:B------:R-:W-:Y:S01]  /*0250*/  BSSY.RECONVERGENT B1, `(.L_x_6) ;  /* 0x0000012000017945 */ /* 0x000fe20003800200 */
[----:B-----5:R-:W-:Y:S01]  /*0260*/  FADD R15, R15, -R0 ;  /* 0x800000000f0f7221 */ /* 0x020fe20000000000 */
[----:B----4-:R-:W-:-:S03]  /*0270*/  FADD R16, R16, -R17 ;  /* 0x8000001110107221 */ /* 0x010fc60000000000 */
[----:B------:R-:W-:-:S04]  /*0280*/  FMUL R17, R15, R15 ;  /* 0x0000000f0f117220 */ /* 0x000fc80000400000 */
[----:B------:R-:W-:-:S04]  /*0290*/  FFMA R17, R16, R16, R17 ;  /* 0x0000001010117223 */ /* 0x000fc80000000011 */
[----:B------:R-:W-:-:S04]  /*02a0*/  FADD R23, R17, 0.0010000000474974513054 ;  /* 0x3a83126f11177421 */ /* 0x000fc80000000000 */
[----:B------:R-:W-:-:S05]  /*02b0*/  VIADD R0, R23, 0x1800000 ;  /* 0x0180000017007836 */ /* 0x000fca0000000000 */
[----:B------:R-:W-:-:S04]  /*02c0*/  LOP3.LUT R0, R0, 0x7f800000, RZ, 0xc0, !PT ;  /* 0x7f80000000007812 */ /* 0x000fc800078ec0ff */
[----:B------:R-:W-:-:S13]  /*02d0*/  ISETP.GT.U32.AND P0, PT, R0, 0x1ffffff, PT ;  /* 0x01ffffff0000780c */ /* 0x000fda0003f04070 */
[----:B------:R-:W-:Y:S05]  /*02e0*/  @P0 BRA `(.L_x_7) ;  /* 0x0000000000100947 */ /* 0x000fea0003800000 */
[----:B------:R-:W-:-:S07]  /*02f0*/  MOV R18, 0x310 ;  /* 0x0000031000127802 */ /* 0x000fce0000000f00 */
[----:B--23--:R-:W-:Y:S05]  /*0300*/  CALL.REL.NOINC `($__internal_0_$__cuda_sm20_rcp_rn_f32_slowpath) ;  /* 0x0000000000bc7944 */ /* 0x00cfea0003c00000 */
[----:B------:R-:W-:Y:S01]  /*0310*/  IMAD.MOV.U32 R0, RZ, RZ, R17 ;  /* 0x000000ffff007224 */ /* 0x000fe200078e0011 */
[----:B------:R-:W-:Y:S06]  /*0320*/  BRA `(.L_x_8) ;  /* 0x0000000000107947 */ /* 0x000fec0003800000 */
.L_x_7:
[----:B------:R-:W0:Y:S02]  /*0330*/  MUFU.RCP R0, R23 ;  /* 0x0000001700007308 */ /* 0x000e240000001000 */
[----:B0-----:R-:W-:-:S04]  /*0340*/  FFMA R2, R23, R0, -1 ;  /* 0xbf80000017027423 */ /* 0x001fc80000000000 */
[----:B------:R-:W-:-:S04]  /*0350*/  FADD.FTZ R17, -R2, -RZ ;  /* 0x800000ff02117221 */ /* 0x000fc80000010100 */
[----:B------:R-:W-:-:S07]  /*0360*/  FFMA R0, R0, R17, R0 ;  /* 0x0000001100007223 */ /* 0x000fce0000000000 */
.L_x_8:
[----:B--23--:R-:W-:Y:S05]  /*0370*/  BSYNC.RECONVERGENT B1 ;  /* 0x0000000000017941 */ /* 0x00cfea0003800200 */
.L_x_6:
[----:B------:R-:W-:-:S04]  /*0380*/  IADD3 R18, P0, PT, R14, UR12, RZ ;  /* 0x0000000c0e127c10 */ /* 0x000fc8000ff1e0ff */
[----:B------:R-:W-:-:S06]  /*0390*/  IADD3.X R19, PT, PT, R13, UR13, RZ, P0, !PT ;  /* 0x0000000d0d137c10 */ /* 0x000fcc00087fe4ff */
[----:B------:R-:W2:Y:S01]  /*03a0*/  LDG.E R19, desc[UR6][R18.64] ;  /* 0x0000000612137981 */ /* 0x000ea2000c1e1900 */
[-C--:B------:R-:W-:Y:S01]  /*03b0*/  FMUL R16, R16, R0.reuse ;  /* 0x0000000010107220 */ /* 0x080fe20000400000 */
[----:B------:R-:W-:-:S03]  /*03c0*/  FMUL R0, R15, R0 ;  /* 0x000000000f007220 */ /* 0x000fc60000400000 */
[----:B--2---:R-:W-:Y:S01]  /*03d0*/  FFMA R9, R16, R19, R9 ;  /* 0x0000001310097223 */ /* 0x004fe20000000009 */
[----:B------:R-:W-:-:S07]  /*03e0*/  FFMA R8, R19, R0, R8 ;  /* 0x0000000013087223 */ /* 0x000fce0000000008 */
.L_x_5:
[----:B-1234-:R-:W-:Y:S05]  /*03f0*/  BSYNC.RECONVERGENT B0 ;  /* 0x0000000000007941 */ /* 0x01efea0003800200 */
.L_x_4:
[----:B------:R-:W-:-:S04]  /*0400*/  UIADD3 UR4, UPT, UPT, UR4, 0x1, URZ ;  /* 0x0000000104047890 */ /* 0x000fc8000fffe0ff */
[----:B------:R-:W-:Y:S02]  /*0410*/  UISETP.GE.U32.AND UP0, UPT, UR4, UR14, UPT ;  /* 0x0000000e0400728c */ /* 0x000fe4000bf06070 */
[----:B------:R-:W-:Y:S02]  /*0420*/  IMAD.U32 R13, RZ, RZ, UR4 ;  /* 0x00000004ff0d7e24 */ /* 0x000fe4000f8e00ff */
[----:B------:R-:W-:-:S09]  /*0430*/  UISETP.GE.U32.AND.EX UP0, UPT, URZ, UR15, UPT, UP0 ;  /* 0x0000000fff00728c */ /* 0x000fd2000bf06100 */
[----:B------:R-:W-:Y:S05]  /*0440*/  BRA.U !UP0, `(.L_x_9) ;  /* 0xfffffffd084c7547 */ /* 0x000fea000b83ffff */
[----:B------:R-:W0:Y:S01]  /*0450*/  LDCU.64 UR20, c[0x0][0x3a0] ;  /* 0x00007400ff1477ac */ /* 0x000e220008000a00 */
[----:B------:R-:W1:Y:S01]  /*0460*/  LDCU.128 UR8, c[0x0][0x390] ;  /* 0x00007200ff0877ac */ /* 0x000e620008000c00 */
[C---:B0-----:R-:W-:Y:S02]  /*0470*/  IADD3 R14, P0, PT, R10.reuse, UR20, RZ ;  /* 0x000000140a0e7c10 */ /* 0x041fe4000ff1e0ff */
[----:B-1----:R-:W-:Y:S02]  /*0480*/  IADD3 R12, P1, PT, R10, UR8, RZ ;  /* 0x000000080a0c7c10 */ /* 0x002fe4000ff3e0ff */
[C---:B------:R-:W-:Y:S02]  /*0490*/  IADD3.X R15, PT, PT, R3.reuse, UR21, RZ, P0, !PT ;  /* 0x00000015030f7c10 */ /* 0x040fe400087fe4ff */
[----:B------:R-:W-:-:S03]  /*04a0*/  IADD3.X R13, PT, PT, R3, UR9, RZ, P1, !PT ;  /* 0x00000009030d7c10 */ /* 0x000fc60008ffe4ff */
[----:B------:R-:W2:Y:S04]  /*04b0*/  LDG.E R0, desc[UR6][R14.64] ;  /* 0x000000060e007981 */ /* 0x000ea8000c1e1900 */
[----:B------:R-:W2:Y:S01]  /*04c0*/  LDG.E R2, desc[UR6][R12.64] ;  /* 0x000000060c027981 */ /* 0x000ea2000c1e1900 */
[----:B------:R-:W-:Y:S01]  /*04d0*/  FMUL R9, R9, 6.6740002413467891529e-11 ;  /* 0x2e92c34809097820 */ /* 0x000fe20000400000 */
[----:B------:R-:W-:-:S04]  /*04e0*/  IADD3 R10, P0, PT, R10, UR10, RZ ;  /* 0x0000000a0a0a7c10 */ /* 0x000fc8000ff1e0ff */
[----:B------:R-:W-:Y:S01]  /*04f0*/  IADD3.X R11, PT, PT, R3, UR11, RZ, P0, !PT ;  /* 0x0000000b030b7c10 */ /* 0x000fe200087fe4ff */
[----:B--2---:R-:W-:-:S05]  /*0500*/  FFMA R9, R9, R0, R2 ;  /* 0x0000000009097223 */ /* 0x004fca0000000002 */
[----:B------:R0:W-:Y:S04]  /*0510*/  STG.E desc[UR6][R12.64], R9 ;  /* 0x000000090c007986 */ /* 0x0001e8000c101906 */
[----:B------:R-:W2:Y:S04]  /*0520*/  LDG.E R3, desc[UR6][R14.64] ;  /* 0x000000060e037981 */ /* 0x000ea8000c1e1900 */
[----:B------:R-:W2:Y:S01]  /*0530*/  LDG.E R17, desc[UR6][R10.64] ;  /* 0x000000060a117981 */ /* 0x000ea2000c1e1900 */
[----:B------:R-:W-:-:S04]  /*0540*/  FMUL R8, R8, 6.6740002413467891529e-11 ;  /* 0x2e92c34808087820 */ /* 0x000fc80000400000 */
[----:B--2---:R-:W-:-:S05]  /*0550*/  FFMA R3, R8, R3, R17 ;  /* 0x0000000308037223 */ /* 0x004fca0000000011 */
[----:B------:R-:W-:Y:S04]  /*0560*/  STG.E desc[UR6][R10.64], R3 ;  /* 0x000000030a007986 */ /* 0x000fe8000c101906 */
[----:B------:R-:W2:Y:S04]  /*0570*/  LDG.E R0, desc[UR6][R12.64] ;  /* 0x000000060c007981 */ /* 0x000ea8000c1e1900 */
[----:B------:R-:W2:Y:S02]  /*0580*/  LDG.E R17, desc[UR6][R6.64] ;  /* 0x0000000606117981 */ /* 0x000ea4000c1e1900 */
[----:B--2---:R-:W-:-:S05]  /*0590*/  FADD R17, R0, R17 ;  /* 0x0000001100117221 */ /* 0x004fca0000000000 */
[----:B------:R-:W-:Y:S04]  /*05a0*/  STG.E desc[UR6][R6.64], R17 ;  /* 0x0000001106007986 */ /* 0x000fe8000c101906 */
[----:B------:R-:W2:Y:S04]  /*05b0*/  LDG.E R0, desc[UR6][R10.64] ;  /* 0x000000060a007981 */ /* 0x000ea8000c1e1900 */
[----:B0-----:R-:W2:Y:S02]  /*05c0*/  LDG.E R9, desc[UR6][R4.64] ;  /* 0x0000000604097981 */ /* 0x001ea4000c1e1900 */
[----:B--2---:R-:W-:-:S05]  /*05d0*/  FADD R9, R0, R9 ;  /* 0x0000000900097221 */ /* 0x004fca0000000000 */
[----:B------:R-:W-:Y:S01]  /*05e0*/  STG.E desc[UR6][R4.64], R9 ;  /* 0x0000000904007986 */ /* 0x000fe2000c101906 */
[----:B------:R-:W-:Y:S05]  /*05f0*/  EXIT ;  /* 0x000000000000794d */ /* 0x000fea0003800000 */
        .weak           $__internal_0_$__cuda_sm20_rcp_rn_f32_slowpath
        .type           $__internal_0_$__cuda_sm20_rcp_rn_f32_slowpath,@function
        .size           $__internal_0_$__cuda_sm20_rcp_rn_f32_slowpath,(.L_x_15 - $__internal_0_$__cuda_sm20_rcp_rn_f32_slowpath)
$__internal_0_$__cuda_sm20_rcp_rn_f32_slowpath:
[----:B------:R-:W-:Y:S01]  /*0600*/  IMAD.SHL.U32 R2, R23, 0x2, RZ ;  /* 0x0000000217027824 */ /* 0x000fe200078e00ff */
[----:B------:R-:W-:Y:S01]  /*0610*/  BSSY.RECONVERGENT B2, `(.L_x_10) ;  /* 0x0000031000027945 */ /* 0x000fe20003800200 */
[----:B------:R-:W-:-:S03]  /*0620*/  IMAD.MOV.U32 R0, RZ, RZ, R23 ;  /* 0x000000ffff007224 */ /* 0x000fc600078e0017 */
[----:B------:R-:W-:-:S04]  /*0630*/  SHF.R.U32.HI R2, RZ, 0x18, R2 ;  /* 0x00000018ff027819 */ /* 0x000fc80000011602 */
[----:B------:R-:W-:-:S13]  /*0640*/  ISETP.NE.U32.AND P0, PT, R2, RZ, PT ;  /* 0x000000ff0200720c */ /* 0x000fda0003f05070 */
[----:B------:R-:W-:Y:S05]  /*0650*/  @P0 BRA `(.L_x_11) ;  /* 0x0000000000280947 */ /* 0x000fea0003800000 */
[----:B------:R-:W-:-:S05]  /*0660*/  IMAD.SHL.U32 R2, R0, 0x2, RZ ;  /* 0x0000000200027824 */ /* 0x000fca00078e00ff */
[----:B------:R-:W-:-:S13]  /*0670*/  ISETP.NE.AND P0, PT, R2, RZ, PT ;  /* 0x000000ff0200720c */ /* 0x000fda0003f05270 */
[----:B------:R-:W-:Y:S01]  /*0680*/  @P0 FFMA R19, R0, 1.84467440737095516160e+19, RZ ;  /* 0x5f80000000130823 */ /* 0x000fe200000000ff */
[----:B------:R-:W-:Y:S08]  /*0690*/  @!P0 MUFU.RCP R17, R0 ;  /* 0x0000000000118308 */ /* 0x000ff00000001000 */
[----:B------:R-:W0:Y:S02]  /*06a0*/  @P0 MUFU.RCP R2, R19 ;  /* 0x0000001300020308 */ /* 0x000e240000001000 */
[----:B0-----:R-:W-:-:S04]  /*06b0*/  @P0 FFMA R20, R19, R2, -1 ;  /* 0xbf80000013140423 */ /* 0x001fc80000000002 */
[----:B------:R-:W-:-:S04]  /*06c0*/  @P0 FADD.FTZ R21, -R20, -RZ ;  /* 0x800000ff14150221 */ /* 0x000fc80000010100 */
[----:B------:R-:W-:-:S04]  /*06d0*/  @P0 FFMA R2, R2, R21, R2 ;  /* 0x0000001502020223 */ /* 0x000fc80000000002 */
[----:B------:R-:W-:Y:S01]  /*06e0*/  @P0 FFMA R17, R2, 1.84467440737095516160e+19, RZ ;  /* 0x5f80000002110823 */ /* 0x000fe200000000ff */
[----:B------:R-:W-:Y:S06]  /*06f0*/  BRA `(.L_x_12) ;  /* 0x0000000000887947 */ /* 0x000fec0003800000 */
.L_x_11:
[----:B------:R-:W-:-:S05]  /*0700*/  VIADD R17, R2, 0xffffff03 ;  /* 0xffffff0302117836 */ /* 0x000fca0000000000 */
[----:B------:R-:W-:-:S13]  /*0710*/  ISETP.GT.U32.AND P0, PT, R17, 0x1, PT ;  /* 0x000000011100780c */ /* 0x000fda0003f04070 */
[----:B------:R-:W-:Y:S05]  /*0720*/  @P0 BRA `(.L_x_13) ;  /* 0x0000000000780947 */ /* 0x000fea0003800000 */
[----:B------:R-:W-:Y:S01]  /*0730*/  LOP3.LUT R19, R0, 0x7fffff, RZ, 0xc0, !PT ;  /* 0x007fffff00137812 */ /* 0x000fe200078ec0ff */
[----:B------:R-:W-:-:S03]  /*0740*/  IMAD.MOV.U32 R24, RZ, RZ, 0x3 ;  /* 0x00000003ff187424 */ /* 0x000fc600078e00ff */
[----:B------:R-:W-:Y:S02]  /*0750*/  LOP3.LUT R19, R19, 0x3f800000, RZ, 0xfc, !PT ;  /* 0x3f80000013137812 */ /* 0x000fe400078efcff */
[----:B------:R-:W-:Y:S02]  /*0760*/  SHF.L.U32 R23, R24, R17, RZ ;  /* 0x0000001118177219 */ /* 0x000fe400000006ff */
[----:B------:R-:W0:Y:S02]  /*0770*/  MUFU.RCP R20, R19 ;  /* 0x0000001300147308 */ /* 0x000e240000001000 */
[----:B0-----:R-:W-:-:S04]  /*0780*/  FFMA R21, R19, R20, -1 ;  /* 0xbf80000013157423 */ /* 0x001fc80000000014 */
[----:B------:R-:W-:-:S04]  /*0790*/  FADD.FTZ R21, -R21, -RZ ;  /* 0x800000ff15157221 */ /* 0x000fc80000010100 */
[CCC-:B------:R-:W-:Y:S01]  /*07a0*/  FFMA.RM R22, R20.reuse, R21.reuse, R20.reuse ;  /* 0x0000001514167223 */ /* 0x1c0fe20000004014 */
[----:B------:R-:W-:-:S04]  /*07b0*/  FFMA.RP R21, R20, R21, R20 ;  /* 0x0000001514157223 */ /* 0x000fc80000008014 */
[C---:B------:R-:W-:Y:S02]  /*07c0*/  LOP3.LUT R20, R22.reuse, 0x7fffff, RZ, 0xc0, !PT ;  /* 0x007fffff16147812 */ /* 0x040fe400078ec0ff */
[----:B------:R-:W-:Y:S02]  /*07d0*/  FSETP.NEU.FTZ.AND P0, PT, R22, R21, PT ;  /* 0x000000151600720b */ /* 0x000fe40003f1d000 */
[----:B------:R-:W-:Y:S02]  /*07e0*/  LOP3.LUT R20, R20, 0x800000, RZ, 0xfc, !PT ;  /* 0x0080000014147812 */ /* 0x000fe400078efcff */
[----:B------:R-:W-:Y:S02]  /*07f0*/  SEL R21, RZ, 0xffffffff, !P0 ;  /* 0xffffffffff157807 */ /* 0x000fe40004000000 */
[----:B------:R-:W-:-:S03]  /*0800*/  LOP3.LUT R22, R23, R20, RZ, 0xc0, !PT ;  /* 0x0000001417167212 */ /* 0x000fc600078ec0ff */
[----:B------:R-:W-:Y:S01]  /*0810*/  IMAD.MOV R21, RZ, RZ, -R21 ;  /* 0x000000ffff157224 */ /* 0x000fe200078e0a15 */
[----:B------:R-:W-:-:S04]  /*0820*/  SHF.R.U32.HI R22, RZ, R17, R22 ;  /* 0x00000011ff167219 */ /* 0x000fc80000011616 */
[----:B------:R-:W-:Y:S02]  /*0830*/  LOP3.LUT P1, RZ, R21, R17, R20, 0xf8, !PT ;  /* 0x0000001115ff7212 */ /* 0x000fe4000782f814 */
[C---:B------:R-:W-:Y:S02]  /*0840*/  LOP3.LUT P0, RZ, R22.reuse, 0x1, RZ, 0xc0, !PT ;  /* 0x0000000116ff7812 */ /* 0x040fe4000780c0ff */
[----:B------:R-:W-:-:S04]  /*0850*/  LOP3.LUT P2, RZ, R22, 0x2, RZ, 0xc0, !PT ;  /* 0x0000000216ff7812 */ /* 0x000fc8000784c0ff */
[----:B------:R-:W-:Y:S02]  /*0860*/  PLOP3.LUT P0, PT, P0, P1, P2, 0xe0, 0x0 ;  /* 0x000000000000781c */ /* 0x000fe40000703c20 */
[----:B------:R-:W-:Y:S02]  /*0870*/  LOP3.LUT P1, RZ, R0, 0x7fffff, RZ, 0xc0, !PT ;  /* 0x007fffff00ff7812 */ /* 0x000fe4000782c0ff */
[----:B------:R-:W-:-:S05]  /*0880*/  SEL R17, RZ, 0x1, !P0 ;  /* 0x00000001ff117807 */ /* 0x000fca0004000000 */
[----:B------:R-:W-:-:S05]  /*0890*/  IMAD.MOV R17, RZ, RZ, -R17 ;  /* 0x000000ffff117224 */ /* 0x000fca00078e0a11 */
[----:B------:R-:W-:Y:S01]  /*08a0*/  ISETP.GE.AND P0, PT, R17, RZ, PT ;  /* 0x000000ff1100720c */ /* 0x000fe20003f06270 */
[----:B------:R-:W-:-:S05]  /*08b0*/  VIADD R17, R2, 0xffffff04 ;  /* 0xffffff0402117836 */ /* 0x000fca0000000000 */
[----:B------:R-:W-:-:S07]  /*08c0*/  SHF.R.U32.HI R17, RZ, R17, R20 ;  /* 0x00000011ff117219 */ /* 0x000fce0000011614 */
[----:B------:R-:W-:-:S04]  /*08d0*/  @!P0 VIADD R17, R17, 0x1 ;  /* 0x0000000111118836 */ /* 0x000fc80000000000 */
[----:B------:R-:W-:-:S05]  /*08e0*/  @!P1 IMAD.SHL.U32 R17, R17, 0x2, RZ ;  /* 0x0000000211119824 */ /* 0x000fca00078e00ff */
[----:B------:R-:W-:Y:S01]  /*08f0*/  LOP3.LUT R17, R17, 0x80000000, R0, 0xf8, !PT ;  /* 0x8000000011117812 */ /* 0x000fe200078ef800 */
[----:B------:R-:W-:Y:S06]  /*0900*/  BRA `(.L_x_12) ;  /* 0x0000000000047947 */ /* 0x000fec0003800000 */
.L_x_13:
[----:B------:R0:W1:Y:S02]  /*0910*/  MUFU.RCP R17, R0 ;  /* 0x0000000000117308 */ /* 0x0000640000001000 */
.L_x_12:
[----:B------:R-:W-:Y:S05]  /*0920*/  BSYNC.RECONVERGENT B2 ;  /* 0x0000000000027941 */ /* 0x000fea0003800200 */
.L_x_10:
[----:B------:R-:W-:-:S04]  /*0930*/  IMAD.MOV.U32 R19, RZ, RZ, 0x0 ;  /* 0x00000000ff137424 */ /* 0x000fc800078e00ff */
[----:B01----:R-:W-:Y:S05]  /*0940*/  RET.REL.NODEC R18 `(_Z12updateKernelPfS_S_S_S_m) ;  /* 0xfffffff412ac7950 */ /* 0x003fea0003c3ffff */
.L_x_14:
        /* <DEDUP_REMOVED lines=11> */
.L_x_15:


//--------------------- .nv.global.init           --------------------------
	.section	.nv.global.init,"aw",@progbits
	.align	4
.nv.global.init:
	.type		mrg32k3aM1SubSeq,@object
	.size		mrg32k3aM1SubSeq,(mrg32k3aM2SubSeq - mrg32k3aM1SubSeq)
mrg32k3aM1SubSeq:
        /*0000*/ 	.byte	0x0b, 0xcc, 0xee, 0x04, 0x73, 0x29, 0x8b, 0x6f, 0xf6, 0x53, 0x03, 0xf6, 0x23, 0xf6, 0xea, 0xda
        /* <DEDUP_REMOVED lines=125> */
	.type		mrg32k3aM2SubSeq,@object
	.size		mrg32k3aM2SubSeq,(mrg32k3aM1 - mrg32k3aM2SubSeq)
mrg32k3aM2SubSeq:
        /* <DEDUP_REMOVED lines=126> */
	.type		mrg32k3aM1,@object
	.size		mrg32k3aM1,(mrg32k3aM1Seq - mrg32k3aM1)
mrg32k3aM1:
        /* <DEDUP_REMOVED lines=144> */
	.type		mrg32k3aM1Seq,@object
	.size		mrg32k3aM1Seq,(mrg32k3aM2 - mrg32k3aM1Seq)
mrg32k3aM1Seq:
        /* <DEDUP_REMOVED lines=144> */
	.type		mrg32k3aM2,@object
	.size		mrg32k3aM2,(mrg32k3aM2Seq - mrg32k3aM2)
mrg32k3aM2:
        /* <DEDUP_REMOVED lines=144> */
	.type		mrg32k3aM2Seq,@object
	.size		mrg32k3aM2Seq,(precalc_xorwow_matrix - mrg32k3aM2Seq)
mrg32k3aM2Seq:
        /* <DEDUP_REMOVED lines=144> */
	.type		precalc_xorwow_matrix,@object
	.size		precalc_xorwow_matrix,(precalc_xorwow_offset_matrix - precalc_xorwow_matrix)
precalc_xorwow_matrix:
        /* <DEDUP_REMOVED lines=6400> */
	.type		precalc_xorwow_offset_matrix,@object
	.size		precalc_xorwow_offset_matrix,(.L_1 - precalc_xorwow_offset_matrix)
precalc_xorwow_offset_matrix:
        /* <DEDUP_REMOVED lines=6400> */
.L_1:


//--------------------- .nv.shared.reserved.0     --------------------------
	.section	.nv.shared.reserved.0,"aw",@nobits
	.weak		__nv_reservedSMEM_offset_0_alias
	.size		__nv_reservedSMEM_offset_0_alias, 0, 64
	.other		__nv_reservedSMEM_offset_0_alias,@"STO_CUDA_RESERVED_SHARED STV_DEFAULT"
__nv_reservedSMEM_offset_0_alias:
	.zero		0
	.zero		64


//--------------------- .nv.constant0._Z16initializeBodiesPfS_S_S_S_miii --------------------------
	.section	.nv.constant0._Z16initializeBodiesPfS_S_S_S_miii,"a",@progbits
	.sectionflags	@""
	.align	4
.nv.constant0._Z16initializeBodiesPfS_S_S_S_miii:
	.zero		956


//--------------------- .nv.constant0._Z12updateKernelPfS_S_S_S_m --------------------------
	.section	.nv.constant0._Z12updateKernelPfS_S_S_S_m,"a",@progbits
	.sectionflags	@""
	.align	4
.nv.constant0._Z12updateKernelPfS_S_S_S_m:
	.zero		944


//--------------------- SYMBOLS --------------------------

	.type		.nv.reservedSmem.offset0,@object
	.size		.nv.reservedSmem.offset0,0x4
